	.target	sm_90a

	.elftype	@"ET_EXEC"


//--------------------- .note.nv.tkinfo           --------------------------
	.section	.note.nv.tkinfo,"",@"SHT_NOTE"
	.sectionflags	@"SHF_NOTE_NV_TKINFO"
	.tkinfo
        /*0018*/ 	.word	0x00000002
        /*0030*/ 	.string	""
        /*0030*/ 	.string	"ptxas"
        /*0030*/ 	.string	"Cuda compilation tools, release 13.0, V13.0.88"
        /*0030*/ 	.string	"Build cuda_13.0.r13.0/compiler.36424714_0"
        /*0030*/ 	.string	"-arch sm_90a -m 64 "



//--------------------- .note.nv.cuinfo           --------------------------
	.section	.note.nv.cuinfo,"",@"SHT_NOTE"
	.sectionflags	@"SHF_NOTE_NV_CUINFO"
        /*0018*/ 	.short	0x0002
        /*001a*/ 	.short	0x005a
        /*001c*/ 	.short	0x0082
	.zero		2


//--------------------- .nv.info                  --------------------------
	.section	.nv.info,"",@"SHT_CUDA_INFO"
	.align	4


	//----- nvinfo : EIATTR_REGCOUNT
	.align		4
        /*0000*/ 	.byte	0x04, 0x2f
        /*0002*/ 	.short	(.L_15 - .L_14)
	.align		4
.L_14:
        /*0004*/ 	.word	index@(_ZN7cutlass13device_kernelINS_4fmha6kernel28FmhaKernelTmaWarpSpecializedINS1_10collective30FmhaMainloopTmaWarpSpecializedINS_6half_tEffN4cute5tupleIJNS7_1CILi128EEESA_NS9_ILi32EEEEEENS8_IJiNS9_ILi1EEENS8_IJiiEEEEEESF_SF_NS4_14ResidualFusionEJEEENS4_15FmhaFwdEpilogueIS6_fNS8_IJNS9_ILi64EEESB_SA_EEEEENS2_23IndividualTileSchedulerEJEEEEEvNT_6ParamsE)
        /*0008*/ 	.word	0x000000a8


	//----- nvinfo : EIATTR_FRAME_SIZE
	.align		4
.L_15:
        /*000c*/ 	.byte	0x04, 0x11
        /*000e*/ 	.short	(.L_17 - .L_16)
	.align		4
.L_16:
        /*0010*/ 	.word	index@($__internal_0_$__cuda_sm20_rcp_rn_f32_slowpath)
        /*0014*/ 	.word	0x00000000


	//----- nvinfo : EIATTR_FRAME_SIZE
	.align		4
.L_17:
        /*0018*/ 	.byte	0x04, 0x11
        /*001a*/ 	.short	(.L_19 - .L_18)
	.align		4
.L_18:
        /*001c*/ 	.word	index@(_ZN7cutlass13device_kernelINS_4fmha6kernel28FmhaKernelTmaWarpSpecializedINS1_10collective30FmhaMainloopTmaWarpSpecializedINS_6half_tEffN4cute5tupleIJNS7_1CILi128EEESA_NS9_ILi32EEEEEENS8_IJiNS9_ILi1EEENS8_IJiiEEEEEESF_SF_NS4_14ResidualFusionEJEEENS4_15FmhaFwdEpilogueIS6_fNS8_IJNS9_ILi64EEESB_SA_EEEEENS2_23IndividualTileSchedulerEJEEEEEvNT_6ParamsE)
        /*0020*/ 	.word	0x00000000


	//----- nvinfo : EIATTR_MIN_STACK_SIZE
	.align		4
.L_19:
        /*0024*/ 	.byte	0x04, 0x12
        /*0026*/ 	.short	(.L_21 - .L_20)
	.align		4
.L_20:
        /*0028*/ 	.word	index@(_ZN7cutlass13device_kernelINS_4fmha6kernel28FmhaKernelTmaWarpSpecializedINS1_10collective30FmhaMainloopTmaWarpSpecializedINS_6half_tEffN4cute5tupleIJNS7_1CILi128EEESA_NS9_ILi32EEEEEENS8_IJiNS9_ILi1EEENS8_IJiiEEEEEESF_SF_NS4_14ResidualFusionEJEEENS4_15FmhaFwdEpilogueIS6_fNS8_IJNS9_ILi64EEESB_SA_EEEEENS2_23IndividualTileSchedulerEJEEEEEvNT_6ParamsE)
        /*002c*/ 	.word	0x00000000
.L_21:


//--------------------- .nv.compat                --------------------------
	.section	.nv.compat,"",@"SHT_CUDA_COMPAT_INFO"
	.align	4
        /*0000*/ 	.byte	0x02, 0x09, 0x01, 0x00, 0x02, 0x02, 0x04, 0x00, 0x02, 0x05, 0x05, 0x00, 0x03, 0x07, 0x01, 0x01
        /*0010*/ 	.byte	0x02, 0x03, 0x01, 0x00, 0x02, 0x06, 0x01, 0x00, 0x04, 0x0b, 0x08, 0x00, 0x00, 0x00, 0x00, 0x00
        /*0020*/ 	.byte	0x00, 0x00, 0x00, 0x00


//--------------------- .nv.info._ZN7cutlass13device_kernelINS_4fmha6kernel28FmhaKernelTmaWarpSpecializedINS1_10collective30FmhaMainloopTmaWarpSpecializedINS_6half_tEffN4cute5tupleIJNS7_1CILi128EEESA_NS9_ILi32EEEEEENS8_IJiNS9_ILi1EEENS8_IJiiEEEEEESF_SF_NS4_14ResidualFusionEJEEENS4_15FmhaFwdEpilogueIS6_fNS8_IJNS9_ILi64EEESB_SA_EEEEENS2_23IndividualTileSchedulerEJEEEEEvNT_6ParamsE --------------------------
	.section	.nv.info._ZN7cutlass13device_kernelINS_4fmha6kernel28FmhaKernelTmaWarpSpecializedINS1_10collective30FmhaMainloopTmaWarpSpecializedINS_6half_tEffN4cute5tupleIJNS7_1CILi128EEESA_NS9_ILi32EEEEEENS8_IJiNS9_ILi1EEENS8_IJiiEEEEEESF_SF_NS4_14ResidualFusionEJEEENS4_15FmhaFwdEpilogueIS6_fNS8_IJNS9_ILi64EEESB_SA_EEEEENS2_23IndividualTileSchedulerEJEEEEEvNT_6ParamsE,"",@"SHT_CUDA_INFO"
	.sectionflags	@""
	.align	4


	//----- nvinfo : EIATTR_CUDA_API_VERSION
	.align		4
        /*0000*/ 	.byte	0x04, 0x37
        /*0002*/ 	.short	(.L_23 - .L_22)
.L_22:
        /*0004*/ 	.word	0x00000082


	//----- nvinfo : EIATTR_KPARAM_INFO
	.align		4
.L_23:
        /*0008*/ 	.byte	0x04, 0x17
        /*000a*/ 	.short	(.L_25 - .L_24)
.L_24:
        /*000c*/ 	.word	0x00000000
        /*0010*/ 	.short	0x0000
        /*0012*/ 	.short	0x0070
        /*0014*/ 	.byte	0x00, 0xf0, 0x01, 0x20


	//----- nvinfo : EIATTR_SPARSE_MMA_MASK
	.align		4
.L_25:
        /*0018*/ 	.byte	0x03, 0x50
        /*001a*/ 	.short	0x0000


	//----- nvinfo : EIATTR_MAXREG_COUNT
	.align		4
        /*001c*/ 	.byte	0x03, 0x1b
        /*001e*/ 	.short	0x00a8


	//----- nvinfo : EIATTR_NUM_BARRIERS
	.align		4
        /*0020*/ 	.byte	0x02, 0x4c
        /*0022*/ 	.byte	0x02
	.zero		1


	//----- nvinfo : EIATTR_EXTERNS
	.align		4
        /*0024*/ 	.byte	0x04, 0x0f
        /*0026*/ 	.short	(.L_27 - .L_26)


	//   ....[0]....
	.align		4
.L_26:
        /*0028*/ 	.word	index@(__assertfail)


	//----- nvinfo : EIATTR_MERCURY_ISA_VERSION
	.align		4
.L_27:
        /*002c*/ 	.byte	0x03, 0x5f
        /*002e*/ 	.short	0x0101


	//----- nvinfo : EIATTR_INT_WARP_WIDE_INSTR_OFFSETS
	.align		4
        /*0030*/ 	.byte	0x04, 0x31
        /*0032*/ 	.short	(.L_29 - .L_28)


	//   ....[0]....
.L_28:
        /*0034*/ 	.word	0x000006f0


	//   ....[1]....
        /*0038*/ 	.word	0x00000700


	//   ....[2]....
        /*003c*/ 	.word	0x00000710


	//   ....[3]....
        /*0040*/ 	.word	0x00000720


	//   ....[4]....
        /*0044*/ 	.word	0x00000790


	//----- nvinfo : EIATTR_COOP_GROUP_MASK_REGIDS
	.align		4
.L_29:
        /*0048*/ 	.byte	0x04, 0x29
        /*004a*/ 	.short	(.L_31 - .L_30)


	//   ....[0]....
.L_30:
        /*004c*/ 	.word	0xffffffff


	//   ....[1]....
        /*0050*/ 	.word	0xffffffff


	//   ....[2]....
        /*0054*/ 	.word	0xffffffff


	//   ....[3]....
        /*0058*/ 	.word	0xffffffff


	//   ....[4]....
        /*005c*/ 	.word	0xffffffff


	//   ....[5]....
        /*0060*/ 	.word	0xffffffff


	//   ....[6]....
        /*0064*/ 	.word	0xffffffff


	//   ....[7]....
        /*0068*/ 	.word	0xffffffff


	//   ....[8]....
        /*006c*/ 	.word	0xffffffff


	//   ....[9]....
        /*0070*/ 	.word	0xffffffff


	//   ....[10]....
        /*0074*/ 	.word	0xffffffff


	//   ....[11]....
        /*0078*/ 	.word	0xffffffff


	//   ....[12]....
        /*007c*/ 	.word	0xffffffff


	//   ....[13]....
        /*0080*/ 	.word	0xffffffff


	//   ....[14]....
        /*0084*/ 	.word	0xffffffff


	//   ....[15]....
        /*0088*/ 	.word	0xffffffff


	//   ....[16]....
        /*008c*/ 	.word	0xffffffff


	//   ....[17]....
        /*0090*/ 	.word	0xffffffff


	//   ....[18]....
        /*0094*/ 	.word	0xffffffff


	//   ....[19]....
        /*0098*/ 	.word	0xffffffff


	//   ....[20]....
        /*009c*/ 	.word	0xffffffff


	//   ....[21]....
        /*00a0*/ 	.word	0xffffffff


	//----- nvinfo : EIATTR_COOP_GROUP_INSTR_OFFSETS
	.align		4
.L_31:
        /*00a4*/ 	.byte	0x04, 0x28
        /*00a6*/ 	.short	(.L_33 - .L_32)


	//   ....[0]....
.L_32:
        /*00a8*/ 	.word	0x00000050


	//   ....[1]....
        /*00ac*/ 	.word	0x00000080


	//   ....[2]....
        /*00b0*/ 	.word	0x000001b0


	//   ....[3]....
        /*00b4*/ 	.word	0x00000370


	//   ....[4]....
        /*00b8*/ 	.word	0x00000530


	//   ....[5]....
        /*00bc*/ 	.word	0x00000690


	//   ....[6]....
        /*00c0*/ 	.word	0x000019c0


	//   ....[7]....
        /*00c4*/ 	.word	0x00001a90


	//   ....[8]....
        /*00c8*/ 	.word	0x000022f0


	//   ....[9]....
        /*00cc*/ 	.word	0x00002430


	//   ....[10]....
        /*00d0*/ 	.word	0x00003f20


	//   ....[11]....
        /*00d4*/ 	.word	0x00003f40


	//   ....[12]....
        /*00d8*/ 	.word	0x000047e0


	//   ....[13]....
        /*00dc*/ 	.word	0x00004910


	//   ....[14]....
        /*00e0*/ 	.word	0x00006e40


	//   ....[15]....
        /*00e4*/ 	.word	0x00006f40


	//   ....[16]....
        /*00e8*/ 	.word	0x00007870


	//   ....[17]....
        /*00ec*/ 	.word	0x00007980


	//   ....[18]....
        /*00f0*/ 	.word	0x000092e0


	//   ....[19]....
        /*00f4*/ 	.word	0x00009320


	//   ....[20]....
        /*00f8*/ 	.word	0x00009370


	//   ....[21]....
        /*00fc*/ 	.word	0x00009380


	//----- nvinfo : EIATTR_REG_RECONFIG
	.align		4
.L_33:
        /*0100*/ 	.byte	0x01, 0x54
	.zero		2


	//----- nvinfo : EIATTR_SYSCALL_OFFSETS
	.align		4
        /*0104*/ 	.byte	0x04, 0x46
        /*0106*/ 	.short	(.L_35 - .L_34)


	//   ....[0]....
.L_34:
        /*0108*/ 	.word	0x00009c40


	//   ....[1]....
        /*010c*/ 	.word	0x00009da0


	//----- nvinfo : EIATTR_MBARRIER_INSTR_OFFSETS
	.align		4
.L_35:
        /*0110*/ 	.byte	0x04, 0x39
        /*0112*/ 	.short	(.L_37 - .L_36)


	//   ....[0]....
.L_36:
        /*0114*/ 	.word	0x00000320
        /*0118*/ 	.word	0x000000ff
        /*011c*/ 	.word	0x0000c050
        /*0120*/ 	.short	0x0100
        /*0122*/ 	.byte	0x0b
	.zero		1


	//   ....[1]....
        /*0124*/ 	.word	0x00000330
        /*0128*/ 	.word	0x000000ff
        /*012c*/ 	.word	0x0000c060
        /*0130*/ 	.short	0x0100
        /*0132*/ 	.byte	0x0b
	.zero		1


	//   ....[2]....
        /*0134*/ 	.word	0x00000340
        /*0138*/ 	.word	0x000000ff
        /*013c*/ 	.word	0x0000c058
        /*0140*/ 	.short	0x0100
        /*0142*/ 	.byte	0x0b
	.zero		1


	//   ....[3]....
        /*0144*/ 	.word	0x00000350
        /*0148*/ 	.word	0x000000ff
        /*014c*/ 	.word	0x0000c068
        /*0150*/ 	.short	0x0100
        /*0152*/ 	.byte	0x0b
	.zero		1


	//   ....[4]....
        /*0154*/ 	.word	0x00000480
        /*0158*/ 	.word	0x000000ff
        /*015c*/ 	.word	0x0000c000
        /*0160*/ 	.short	0x0100
        /*0162*/ 	.byte	0x0b
	.zero		1


	//   ....[5]....
        /*0164*/ 	.word	0x00000490
        /*0168*/ 	.word	0x000000ff
        /*016c*/ 	.word	0x0000c028
        /*0170*/ 	.short	0x0100
        /*0172*/ 	.byte	0x0b
	.zero		1


	//   ....[6]....
        /*0174*/ 	.word	0x000004a0
        /*0178*/ 	.word	0x000000ff
        /*017c*/ 	.word	0x0000c008
        /*0180*/ 	.short	0x0100
        /*0182*/ 	.byte	0x0b
	.zero		1


	//   ....[7]....
        /*0184*/ 	.word	0x000004b0
        /*0188*/ 	.word	0x000000ff
        /*018c*/ 	.word	0x0000c030
        /*0190*/ 	.short	0x0100
        /*0192*/ 	.byte	0x0b
	.zero		1


	//   ....[8]....
        /*0194*/ 	.word	0x000004c0
        /*0198*/ 	.word	0x000000ff
        /*019c*/ 	.word	0x0000c010
        /*01a0*/ 	.short	0x0100
        /*01a2*/ 	.byte	0x0b
	.zero		1


	//   ....[9]....
        /*01a4*/ 	.word	0x000004d0
        /*01a8*/ 	.word	0x000000ff
        /*01ac*/ 	.word	0x0000c038
        /*01b0*/ 	.short	0x0100
        /*01b2*/ 	.byte	0x0b
	.zero		1


	//   ....[10]....
        /*01b4*/ 	.word	0x000004e0
        /*01b8*/ 	.word	0x000000ff
        /*01bc*/ 	.word	0x0000c018
        /*01c0*/ 	.short	0x0100
        /*01c2*/ 	.byte	0x0b
	.zero		1


	//   ....[11]....
        /*01c4*/ 	.word	0x000004f0
        /*01c8*/ 	.word	0x000000ff
        /*01cc*/ 	.word	0x0000c040
        /*01d0*/ 	.short	0x0100
        /*01d2*/ 	.byte	0x0b
	.zero		1


	//   ....[12]....
        /*01d4*/ 	.word	0x00000500
        /*01d8*/ 	.word	0x000000ff
        /*01dc*/ 	.word	0x0000c020
        /*01e0*/ 	.short	0x0100
        /*01e2*/ 	.byte	0x0b
	.zero		1


	//   ....[13]....
        /*01e4*/ 	.word	0x00000510
        /*01e8*/ 	.word	0x000000ff
        /*01ec*/ 	.word	0x0000c048
        /*01f0*/ 	.short	0x0100
        /*01f2*/ 	.byte	0x0b
	.zero		1


	//   ....[14]....
        /*01f4*/ 	.word	0x00000640
        /*01f8*/ 	.word	0x000000ff
        /*01fc*/ 	.word	0x0000c070
        /*0200*/ 	.short	0x0100
        /*0202*/ 	.byte	0x0b
	.zero		1


	//   ....[15]....
        /*0204*/ 	.word	0x00000650
        /*0208*/ 	.word	0x000000ff
        /*020c*/ 	.word	0x0000c080
        /*0210*/ 	.short	0x0100
        /*0212*/ 	.byte	0x0b
	.zero		1


	//   ....[16]....
        /*0214*/ 	.word	0x00000660
        /*0218*/ 	.word	0x000000ff
        /*021c*/ 	.word	0x0000c078
        /*0220*/ 	.short	0x0100
        /*0222*/ 	.byte	0x0b
	.zero		1


	//   ....[17]....
        /*0224*/ 	.word	0x00000670
        /*0228*/ 	.word	0x000000ff
        /*022c*/ 	.word	0x0000c088
        /*0230*/ 	.short	0x0100
        /*0232*/ 	.byte	0x0b
	.zero		1


	//   ....[18]....
        /*0234*/ 	.word	0x000007b0
        /*0238*/ 	.word	0x000000ff
        /*023c*/ 	.word	0x0000c090
        /*0240*/ 	.short	0x0100
        /*0242*/ 	.byte	0x08
	.zero		1


	//   ....[19]....
        /*0244*/ 	.word	0x000007c0
        /*0248*/ 	.word	0x000000ff
        /*024c*/ 	.word	0x0000c098
        /*0250*/ 	.short	0x0100
        /*0252*/ 	.byte	0x08
	.zero		1


	//   ....[20]....
        /*0254*/ 	.word	0x000007d0
        /*0258*/ 	.word	0x000000ff
        /*025c*/ 	.word	0x0000c0a0
        /*0260*/ 	.short	0x0100
        /*0262*/ 	.byte	0x08
	.zero		1


	//   ....[21]....
        /*0264*/ 	.word	0x000007e0
        /*0268*/ 	.word	0x000000ff
        /*026c*/ 	.word	0x0000c0a8
        /*0270*/ 	.short	0x0100
        /*0272*/ 	.byte	0x08
	.zero		1


	//   ....[22]....
        /*0274*/ 	.word	0x000008e0
        /*0278*/ 	.word	0x000000ff
        /*027c*/ 	.word	0x0000c0c0
        /*0280*/ 	.short	0x0100
        /*0282*/ 	.byte	0x0b
	.zero		1


	//   ....[23]....
        /*0284*/ 	.word	0x000008f0
        /*0288*/ 	.word	0x000000ff
        /*028c*/ 	.word	0x0000c0c8
        /*0290*/ 	.short	0x0100
        /*0292*/ 	.byte	0x0b
	.zero		1


	//   ....[24]....
        /*0294*/ 	.word	0x00000d70
        /*0298*/ 	.word	0x000000ff
        /*029c*/ 	.word	0x0000c050
        /*02a0*/ 	.short	0x010a
        /*02a2*/ 	.byte	0x08
	.zero		1


	//   ....[25]....
        /*02a4*/ 	.word	0x00000dd0
        /*02a8*/ 	.word	0x000000ff
        /*02ac*/ 	.word	0x0000c000
        /*02b0*/ 	.short	0x010a
        /*02b2*/ 	.byte	0x25
	.zero		1


	//   ....[26]....
        /*02b4*/ 	.word	0x00000e50
        /*02b8*/ 	.word	0x000000ff
        /*02bc*/ 	.word	0xfffffff8
        /*02c0*/ 	.short	0x010a
        /*02c2*/ 	.byte	0x10
	.zero		1


	//   ....[27]....
        /*02c4*/ 	.word	0x00003550
        /*02c8*/ 	.word	0x00000000
        /*02cc*/ 	.word	0x00000000
        /*02d0*/ 	.short	0x0101
        /*02d2*/ 	.byte	0x0d
	.zero		1


	//   ....[28]....
        /*02d4*/ 	.word	0x00003750
        /*02d8*/ 	.word	0x000000ff
        /*02dc*/ 	.word	0x0000c008
        /*02e0*/ 	.short	0x010a
        /*02e2*/ 	.byte	0x25
	.zero		1


	//   ....[29]....
        /*02e4*/ 	.word	0x00003a70
        /*02e8*/ 	.word	0x000000ff
        /*02ec*/ 	.word	0x00000000
        /*02f0*/ 	.short	0x0101
        /*02f2*/ 	.byte	0x07
	.zero		1


	//   ....[30]....
        /*02f4*/ 	.word	0x00003bd0
        /*02f8*/ 	.word	0x000000ff
        /*02fc*/ 	.word	0x0000c000
        /*0300*/ 	.short	0x010a
        /*0302*/ 	.byte	0x06
	.zero		1


	//   ....[31]....
        /*0304*/ 	.word	0x00005b10
        /*0308*/ 	.word	0x000000ff
        /*030c*/ 	.word	0x0000c000
        /*0310*/ 	.short	0x010a
        /*0312*/ 	.byte	0x06
	.zero		1


	//   ....[32]....
        /*0314*/ 	.word	0x00005df0
        /*0318*/ 	.word	0x000000ff
        /*031c*/ 	.word	0x0000c000
        /*0320*/ 	.short	0x010a
        /*0322*/ 	.byte	0x06
	.zero		1


	//   ....[33]....
        /*0324*/ 	.word	0x000060f0
        /*0328*/ 	.word	0x000000ff
        /*032c*/ 	.word	0x00000000
        /*0330*/ 	.short	0x0101
        /*0332*/ 	.byte	0x06
	.zero		1


	//   ....[34]....
        /*0334*/ 	.word	0x000061a0
        /*0338*/ 	.word	0x000000ff
        /*033c*/ 	.word	0x00000000
        /*0340*/ 	.short	0x0101
        /*0342*/ 	.byte	0x06
	.zero		1


	//   ....[35]....
        /*0344*/ 	.word	0x00006350
        /*0348*/ 	.word	0x000000ff
        /*034c*/ 	.word	0x0000c000
        /*0350*/ 	.short	0x010a
        /*0352*/ 	.byte	0x06
	.zero		1


	//   ....[36]....
        /*0354*/ 	.word	0x00008b10
        /*0358*/ 	.word	0x000000ff
        /*035c*/ 	.word	0x0000c000
        /*0360*/ 	.short	0x010a
        /*0362*/ 	.byte	0x06
	.zero		1


	//   ....[37]....
        /*0364*/ 	.word	0x00008e20
        /*0368*/ 	.word	0x000000ff
        /*036c*/ 	.word	0x0000c000
        /*0370*/ 	.short	0x010a
        /*0372*/ 	.byte	0x06
	.zero		1


	//   ....[38]....
        /*0374*/ 	.word	0x00009120
        /*0378*/ 	.word	0x000000ff
        /*037c*/ 	.word	0x00000000
        /*0380*/ 	.short	0x0101
        /*0382*/ 	.byte	0x06
	.zero		1


	//   ....[39]....
        /*0384*/ 	.word	0x000091d0
        /*0388*/ 	.word	0x000000ff
        /*038c*/ 	.word	0x00000000
        /*0390*/ 	.short	0x0101
        /*0392*/ 	.byte	0x06
	.zero		1


	//   ....[40]....
        /*0394*/ 	.word	0x000097f0
        /*0398*/ 	.word	0x000000ff
        /*039c*/ 	.word	0x00000008
        /*03a0*/ 	.short	0x010a
        /*03a2*/ 	.byte	0x10
	.zero		1


	//   ....[41]....
        /*03a4*/ 	.word	0x0000a290
        /*03a8*/ 	.word	0x00000000
        /*03ac*/ 	.word	0x0000c090
        /*03b0*/ 	.short	0x0101
        /*03b2*/ 	.byte	0x25
	.zero		1


	//   ....[42]....
        /*03b4*/ 	.word	0x0000a3e0
        /*03b8*/ 	.word	0x00000004
        /*03bc*/ 	.word	0x0000c060
        /*03c0*/ 	.short	0x010a
        /*03c2*/ 	.byte	0x3f
	.zero		1


	//   ....[43]....
        /*03c4*/ 	.word	0x0000a640
        /*03c8*/ 	.word	0x00000005
        /*03cc*/ 	.word	0x0000c028
        /*03d0*/ 	.short	0x010a
        /*03d2*/ 	.byte	0x3f
	.zero		1


	//   ....[44]....
        /*03d4*/ 	.word	0x0000a880
        /*03d8*/ 	.word	0x00000005
        /*03dc*/ 	.word	0x0000c060
        /*03e0*/ 	.short	0x010a
        /*03e2*/ 	.byte	0x3f
	.zero		1


	//   ....[45]....
        /*03e4*/ 	.word	0x0000aaf0
        /*03e8*/ 	.word	0x00000004
        /*03ec*/ 	.word	0x0000c028
        /*03f0*/ 	.short	0x010a
        /*03f2*/ 	.byte	0x3f
	.zero		1


	//   ....[46]....
        /*03f4*/ 	.word	0x0000ae20
        /*03f8*/ 	.word	0x00000006
        /*03fc*/ 	.word	0x0000c028
        /*0400*/ 	.short	0x010a
        /*0402*/ 	.byte	0x3f
	.zero		1


	//   ....[47]....
        /*0404*/ 	.word	0x0000b090
        /*0408*/ 	.word	0x00000006
        /*040c*/ 	.word	0x0000c028
        /*0410*/ 	.short	0x010a
        /*0412*/ 	.byte	0x3f
	.zero		1


	//   ....[48]....
        /*0414*/ 	.word	0x0000b2f0
        /*0418*/ 	.word	0x00000005
        /*041c*/ 	.word	0x0000c050
        /*0420*/ 	.short	0x010a
        /*0422*/ 	.byte	0x3f
	.zero		1


	//   ....[49]....
        /*0424*/ 	.word	0x0000b350
        /*0428*/ 	.word	0x00000000
        /*042c*/ 	.word	0x0000c000
        /*0430*/ 	.short	0x010a
        /*0432*/ 	.byte	0x3f
	.zero		1


	//   ....[50]....
        /*0434*/ 	.word	0x0000b3b0
        /*0438*/ 	.word	0x00000005
        /*043c*/ 	.word	0xfffffff8
        /*0440*/ 	.short	0x010a
        /*0442*/ 	.byte	0x3f
	.zero		1


	//   ....[51]....
        /*0444*/ 	.word	0x0000b410
        /*0448*/ 	.word	0x00000008
        /*044c*/ 	.word	0x0000c008
        /*0450*/ 	.short	0x010a
        /*0452*/ 	.byte	0x3f
	.zero		1


	//   ....[52]....
        /*0454*/ 	.word	0x0000b470
        /*0458*/ 	.word	0x00000005
        /*045c*/ 	.word	0x0000c000
        /*0460*/ 	.short	0x010a
        /*0462*/ 	.byte	0x3f
	.zero		1


	//   ....[53]....
        /*0464*/ 	.word	0x0000b4d0
        /*0468*/ 	.word	0x00000008
        /*046c*/ 	.word	0x0000c000
        /*0470*/ 	.short	0x010a
        /*0472*/ 	.byte	0x3f
	.zero		1


	//   ....[54]....
        /*0474*/ 	.word	0x0000b530
        /*0478*/ 	.word	0x00000005
        /*047c*/ 	.word	0x0000c000
        /*0480*/ 	.short	0x010a
        /*0482*/ 	.byte	0x3f
	.zero		1


	//   ....[55]....
        /*0484*/ 	.word	0x0000b590
        /*0488*/ 	.word	0x00000008
        /*048c*/ 	.word	0x0000c000
        /*0490*/ 	.short	0x010a
        /*0492*/ 	.byte	0x3f
	.zero		1


	//   ....[56]....
        /*0494*/ 	.word	0x0000b5f0
        /*0498*/ 	.word	0x00000003
        /*049c*/ 	.word	0x00000008
        /*04a0*/ 	.short	0x010a
        /*04a2*/ 	.byte	0x3f
	.zero		1


	//   ....[57]....
        /*04a4*/ 	.word	0x0000b640
        /*04a8*/ 	.word	0x00000004
        /*04ac*/ 	.word	0x0000c060
        /*04b0*/ 	.short	0x010a
        /*04b2*/ 	.byte	0x3f
	.zero		1


	//   ....[58]....
        /*04b4*/ 	.word	0x0000b690
        /*04b8*/ 	.word	0x00000005
        /*04bc*/ 	.word	0x0000c028
        /*04c0*/ 	.short	0x010a
        /*04c2*/ 	.byte	0x3f
	.zero		1


	//   ....[59]....
        /*04c4*/ 	.word	0x0000b6e0
        /*04c8*/ 	.word	0x00000005
        /*04cc*/ 	.word	0x0000c060
        /*04d0*/ 	.short	0x010a
        /*04d2*/ 	.byte	0x3f
	.zero		1


	//   ....[60]....
        /*04d4*/ 	.word	0x0000b730
        /*04d8*/ 	.word	0x00000004
        /*04dc*/ 	.word	0x0000c028
        /*04e0*/ 	.short	0x010a
        /*04e2*/ 	.byte	0x3f
	.zero		1


	//   ....[61]....
        /*04e4*/ 	.word	0x0000b780
        /*04e8*/ 	.word	0x00000006
        /*04ec*/ 	.word	0x0000c028
        /*04f0*/ 	.short	0x010a
        /*04f2*/ 	.byte	0x3f
	.zero		1


	//   ....[62]....
        /*04f4*/ 	.word	0x0000b7d0
        /*04f8*/ 	.word	0x00000006
        /*04fc*/ 	.word	0x0000c028
        /*0500*/ 	.short	0x010a
        /*0502*/ 	.byte	0x3f
	.zero		1


	//----- nvinfo : EIATTR_NUM_MBARRIERS
	.align		4
.L_37:
        /*0504*/ 	.byte	0x03, 0x38
        /*0506*/ 	.short	0x0018


	//----- nvinfo : EIATTR_EXIT_INSTR_OFFSETS
	.align		4
        /*0508*/ 	.byte	0x04, 0x1c
        /*050a*/ 	.short	(.L_39 - .L_38)


	//   ....[0]....
.L_38:
        /*050c*/ 	.word	0x000009a0


	//   ....[1]....
        /*0510*/ 	.word	0x0000a2a0


	//   ....[2]....
        /*0514*/ 	.word	0x0000a2e0


	//   ....[3]....
        /*0518*/ 	.word	0x0000acf0


	//   ....[4]....
        /*051c*/ 	.word	0x0000b2d0


	//----- nvinfo : EIATTR_MAX_THREADS
	.align		4
.L_39:
        /*0520*/ 	.byte	0x04, 0x05
        /*0522*/ 	.short	(.L_41 - .L_40)
.L_40:
        /*0524*/ 	.word	0x00000180
        /*0528*/ 	.word	0x00000001
        /*052c*/ 	.word	0x00000001


	//----- nvinfo : EIATTR_CRS_STACK_SIZE
	.align		4
.L_41:
        /*0530*/ 	.byte	0x04, 0x1e
        /*0532*/ 	.short	(.L_43 - .L_42)
.L_42:
        /*0534*/ 	.word	0x00000000


	//----- nvinfo : EIATTR_CBANK_PARAM_SIZE
	.align		4
.L_43:
        /*0538*/ 	.byte	0x03, 0x19
        /*053a*/ 	.short	0x0870


	//----- nvinfo : EIATTR_PARAM_CBANK
	.align		4
        /*053c*/ 	.byte	0x04, 0x0a
        /*053e*/ 	.short	(.L_45 - .L_44)
	.align		4
.L_44:
        /*0540*/ 	.word	index@(.nv.constant0._ZN7cutlass13device_kernelINS_4fmha6kernel28FmhaKernelTmaWarpSpecializedINS1_10collective30FmhaMainloopTmaWarpSpecializedINS_6half_tEffN4cute5tupleIJNS7_1CILi128EEESA_NS9_ILi32EEEEEENS8_IJiNS9_ILi1EEENS8_IJiiEEEEEESF_SF_NS4_14ResidualFusionEJEEENS4_15FmhaFwdEpilogueIS6_fNS8_IJNS9_ILi64EEESB_SA_EEEEENS2_23IndividualTileSchedulerEJEEEEEvNT_6ParamsE)
        /*0544*/ 	.short	0x0210
        /*0546*/ 	.short	0x0870


	//----- nvinfo : EIATTR_SW_WAR
	.align		4
.L_45:
        /*0548*/ 	.byte	0x04, 0x36
        /*054a*/ 	.short	(.L_47 - .L_46)
.L_46:
        /*054c*/ 	.word	0x00000008
.L_47:


//--------------------- .nv.callgraph             --------------------------
	.section	.nv.callgraph,"",@"SHT_CUDA_CALLGRAPH"
	.align	4
	.sectionentsize	8
	.align		4
        /*0000*/ 	.word	0x00000000
	.align		4
        /*0004*/ 	.word	0xffffffff
	.align		4
        /*0008*/ 	.word	index@(_ZN7cutlass13device_kernelINS_4fmha6kernel28FmhaKernelTmaWarpSpecializedINS1_10collective30FmhaMainloopTmaWarpSpecializedINS_6half_tEffN4cute5tupleIJNS7_1CILi128EEESA_NS9_ILi32EEEEEENS8_IJiNS9_ILi1EEENS8_IJiiEEEEEESF_SF_NS4_14ResidualFusionEJEEENS4_15FmhaFwdEpilogueIS6_fNS8_IJNS9_ILi64EEESB_SA_EEEEENS2_23IndividualTileSchedulerEJEEEEEvNT_6ParamsE)
	.align		4
        /*000c*/ 	.word	index@(__assertfail)
	.align		4
        /*0010*/ 	.word	0x00000000
	.align		4
        /*0014*/ 	.word	0xfffffffe
	.align		4
        /*0018*/ 	.word	0x00000000
	.align		4
        /*001c*/ 	.word	0xfffffffd
	.align		4
        /*0020*/ 	.word	0x00000000
	.align		4
        /*0024*/ 	.word	0xfffffffc


//--------------------- .nv.constant4             --------------------------
	.section	.nv.constant4,"a",@progbits
	.align	8
	.align		8
.nv.constant4:
        /*0000*/ 	.dword	__assertfail
	.align		8
        /*0008*/ 	.dword	__unnamed_1
	.align		8
        /*0010*/ 	.dword	_ZN39_INTERNAL_9e09ca7c_4_k_cu_7d5a433b_31274cuda3std3__45__cpo5beginE
	.align		8
        /*0018*/ 	.dword	_ZN39_INTERNAL_9e09ca7c_4_k_cu_7d5a433b_31274cuda3std3__45__cpo3endE
	.align		8
        /*0020*/ 	.dword	_ZN39_INTERNAL_9e09ca7c_4_k_cu_7d5a433b_31274cuda3std3__45__cpo6cbeginE
	.align		8
        /*0028*/ 	.dword	_ZN39_INTERNAL_9e09ca7c_4_k_cu_7d5a433b_31274cuda3std3__45__cpo4cendE
	.align		8
        /*0030*/ 	.dword	_ZN39_INTERNAL_9e09ca7c_4_k_cu_7d5a433b_31274cuda3std3__441_GLOBAL__N__9e09ca7c_4_k_cu_7d5a433b_31276ignoreE
	.align		8
        /*0038*/ 	.dword	_ZN39_INTERNAL_9e09ca7c_4_k_cu_7d5a433b_31274cuda3std3__419piecewise_constructE
	.align		8
        /*0040*/ 	.dword	_ZN39_INTERNAL_9e09ca7c_4_k_cu_7d5a433b_31274cuda3std3__48in_placeE
	.align		8
        /*0048*/ 	.dword	_ZN39_INTERNAL_9e09ca7c_4_k_cu_7d5a433b_31274cuda3std6ranges3__45__cpo4swapE
	.align		8
        /*0050*/ 	.dword	_ZN39_INTERNAL_9e09ca7c_4_k_cu_7d5a433b_31274cuda3std6ranges3__45__cpo9iter_moveE
	.align		8
        /*0058*/ 	.dword	_ZN39_INTERNAL_9e09ca7c_4_k_cu_7d5a433b_31274cute7productE
	.align		8
        /*0060*/ 	.dword	_ZN39_INTERNAL_9e09ca7c_4_k_cu_7d5a433b_31274cute1_E
	.align		8
        /*0068*/ 	.dword	$str$24
	.align		8
        /*0070*/ 	.dword	$str$25


//--------------------- .text._ZN7cutlass13device_kernelINS_4fmha6kernel28FmhaKernelTmaWarpSpecializedINS1_10collective30FmhaMainloopTmaWarpSpecializedINS_6half_tEffN4cute5tupleIJNS7_1CILi128EEESA_NS9_ILi32EEEEEENS8_IJiNS9_ILi1EEENS8_IJiiEEEEEESF_SF_NS4_14ResidualFusionEJEEENS4_15FmhaFwdEpilogueIS6_fNS8_IJNS9_ILi64EEESB_SA_EEEEENS2_23IndividualTileSchedulerEJEEEEEvNT_6ParamsE --------------------------
	.section	.text._ZN7cutlass13device_kernelINS_4fmha6kernel28FmhaKernelTmaWarpSpecializedINS1_10collective30FmhaMainloopTmaWarpSpecializedINS_6half_tEffN4cute5tupleIJNS7_1CILi128EEESA_NS9_ILi32EEEEEENS8_IJiNS9_ILi1EEENS8_IJiiEEEEEESF_SF_NS4_14ResidualFusionEJEEENS4_15FmhaFwdEpilogueIS6_fNS8_IJNS9_ILi64EEESB_SA_EEEEENS2_23IndividualTileSchedulerEJEEEEEvNT_6ParamsE,"ax",@progbits
	.align	128
.text._ZN7cutlass13device_kernelINS_4fmha6kernel28FmhaKernelTmaWarpSpecializedINS1_10collective30FmhaMainloopTmaWarpSpecializedINS_6half_tEffN4cute5tupleIJNS7_1CILi128EEESA_NS9_ILi32EEEEEENS8_IJiNS9_ILi1EEENS8_IJiiEEEEEESF_SF_NS4_14ResidualFusionEJEEENS4_15FmhaFwdEpilogueIS6_fNS8_IJNS9_ILi64EEESB_SA_EEEEENS2_23IndividualTileSchedulerEJEEEEEvNT_6ParamsE:
        .type           _ZN7cutlass13device_kernelINS_4fmha6kernel28FmhaKernelTmaWarpSpecializedINS1_10collective30FmhaMainloopTmaWarpSpecializedINS_6half_tEffN4cute5tupleIJNS7_1CILi128EEESA_NS9_ILi32EEEEEENS8_IJiNS9_ILi1EEENS8_IJiiEEEEEESF_SF_NS4_14ResidualFusionEJEEENS4_15FmhaFwdEpilogueIS6_fNS8_IJNS9_ILi64EEESB_SA_EEEEENS2_23IndividualTileSchedulerEJEEEEEvNT_6ParamsE,@function
        .size           _ZN7cutlass13device_kernelINS_4fmha6kernel28FmhaKernelTmaWarpSpecializedINS1_10collective30FmhaMainloopTmaWarpSpecializedINS_6half_tEffN4cute5tupleIJNS7_1CILi128EEESA_NS9_ILi32EEEEEENS8_IJiNS9_ILi1EEENS8_IJiiEEEEEESF_SF_NS4_14ResidualFusionEJEEENS4_15FmhaFwdEpilogueIS6_fNS8_IJNS9_ILi64EEESB_SA_EEEEENS2_23IndividualTileSchedulerEJEEEEEvNT_6ParamsE,(.L_x_117 - _ZN7cutlass13device_kernelINS_4fmha6kernel28FmhaKernelTmaWarpSpecializedINS1_10collective30FmhaMainloopTmaWarpSpecializedINS_6half_tEffN4cute5tupleIJNS7_1CILi128EEESA_NS9_ILi32EEEEEENS8_IJiNS9_ILi1EEENS8_IJiiEEEEEESF_SF_NS4_14ResidualFusionEJEEENS4_15FmhaFwdEpilogueIS6_fNS8_IJNS9_ILi64EEESB_SA_EEEEENS2_23IndividualTileSchedulerEJEEEEEvNT_6ParamsE)
        .other          _ZN7cutlass13device_kernelINS_4fmha6kernel28FmhaKernelTmaWarpSpecializedINS1_10collective30FmhaMainloopTmaWarpSpecializedINS_6half_tEffN4cute5tupleIJNS7_1CILi128EEESA_NS9_ILi32EEEEEENS8_IJiNS9_ILi1EEENS8_IJiiEEEEEESF_SF_NS4_14ResidualFusionEJEEENS4_15FmhaFwdEpilogueIS6_fNS8_IJNS9_ILi64EEESB_SA_EEEEENS2_23IndividualTileSchedulerEJEEEEEvNT_6ParamsE,@"STO_CUDA_ENTRY STV_DEFAULT"
_ZN7cutlass13device_kernelINS_4fmha6kernel28FmhaKernelTmaWarpSpecializedINS1_10collective30FmhaMainloopTmaWarpSpecializedINS_6half_tEffN4cute5tupleIJNS7_1CILi128EEESA_NS9_ILi32EEEEEENS8_IJiNS9_ILi1EEENS8_IJiiEEEEEESF_SF_NS4_14ResidualFusionEJEEENS4_15FmhaFwdEpilogueIS6_fNS8_IJNS9_ILi64EEESB_SA_EEEEENS2_23IndividualTileSchedulerEJEEEEEvNT_6ParamsE:
[----:B------:R-:W1:Y:S01]  /*0000*/  LDC R1, c[0x0][0x28] ;  /* 0x00000a00ff017b82 */ /* 0x000e620000000800 */
[----:B------:R-:W2:Y:S01]  /*0010*/  S2R R0, SR_TID.X ;  /* 0x0000000000007919 */ /* 0x000ea20000002100 */
[----:B------:R-:W-:Y:S01]  /*0020*/  ELECT P1, URZ, PT ;  /* 0x00000000003f782f */ /* 0x000fe20003820000 */
[----:B------:R-:W-:Y:S01]  /*0030*/  BSSY B0, `(.L_x_0) ;  /* 0x0000017000007945 */ /* 0x000fe20003800000 */
[----:B--2---:R-:W-:-:S05]  /*0040*/  SHF.R.U32.HI R2, RZ, 0x5, R0 ;  /* 0x00000005ff027819 */ /* 0x004fca0000011600 */
[----:B------:R-:W2:Y:S02]  /*0050*/  SHFL.IDX PT, R3, R2, RZ, 0x1f ;  /* 0x00001fff02037589 */ /* 0x000ea400000e0000 */
[----:B--2---:R-:W-:Y:S02]  /*0060*/  R2UR UR4, R3 ;  /* 0x00000000030472ca */ /* 0x004fe400000e0000 */
[----:B------:R-:W-:-:S06]  /*0070*/  SHF.R.U32.HI R3, RZ, 0x7, R0 ;  /* 0x00000007ff037819 */ /* 0x000fcc0000011600 */
[----:B------:R-:W2:Y:S05]  /*0080*/  SHFL.IDX PT, R3, R3, RZ, 0x1f ;  /* 0x00001fff03037589 */ /* 0x000eaa00000e0000 */
[----:B------:R-:W-:Y:S02]  /*0090*/  USHF.R.S32.HI UR5, URZ, 0x1f, UR4 ;  /* 0x0000001f3f057899 */ /* 0x000fe40008011404 */
[----:B------:R-:W-:Y:S02]  /*00a0*/  ISETP.NE.OR P0, PT, RZ, UR4, !P1 ;  /* 0x00000004ff007c0c */ /* 0x000fe4000cf05670 */
[----:B------:R-:W-:-:S04]  /*00b0*/  ULEA.HI UR5, UR5, UR4, URZ, 0x2 ;  /* 0x0000000405057291 */ /* 0x000fc8000f8f103f */
[----:B------:R-:W-:-:S04]  /*00c0*/  ULOP3.LUT UR5, UR5, 0xfffffffc, URZ, 0xc0, !UPT ;  /* 0xfffffffc05057892 */ /* 0x000fc8000f8ec03f */
[----:B------:R-:W-:-:S03]  /*00d0*/  UIADD3 UR10, UR4, -UR5, URZ ;  /* 0x80000005040a7290 */ /* 0x000fc6000fffe03f */
[----:B-1----:R-:W-:Y:S09]  /*00e0*/  @P0 BRA `(.L_x_1) ;  /* 0x00000000002c0947 */ /* 0x002ff20003800000 */
[----:B------:R-:W-:Y:S02]  /*00f0*/  ULDC.64 UR4, c[0x0][0x198] ;  /* 0x0000660000047ab9 */ /* 0x000fe40000000a00 */
[----:B------:R-:W-:Y:S02]  /*0100*/  UIADD3 UR6, UP0, UR4, 0xf0, URZ ;  /* 0x000000f004067890 */ /* 0x000fe4000ff1e03f */
[----:B------:R-:W-:Y:S02]  /*0110*/  UIADD3 UR8, UP1, UR4, 0x1f0, URZ ;  /* 0x000001f004087890 */ /* 0x000fe4000ff3e03f */
[----:B------:R-:W-:Y:S02]  /*0120*/  UIADD3 UR4, UP2, UR4, 0x2f0, URZ ;  /* 0x000002f004047890 */ /* 0x000fe4000ff5e03f */
[----:B------:R-:W-:Y:S02]  /*0130*/  UIADD3.X UR7, URZ, UR5, URZ, UP0, !UPT ;  /* 0x000000053f077290 */ /* 0x000fe400087fe43f */
[----:B------:R-:W-:-:S02]  /*0140*/  UIADD3.X UR9, URZ, UR5, URZ, UP1, !UPT ;  /* 0x000000053f097290 */ /* 0x000fc40008ffe43f */
[----:B------:R-:W-:-:S05]  /*0150*/  UIADD3.X UR5, URZ, UR5, URZ, UP2, !UPT ;  /* 0x000000053f057290 */ /* 0x000fca00097fe43f */
[----:B------:R1:W-:Y:S02]  /*0160*/  UTMACCTL.PF [UR6] ;  /* 0x00000000060079b9 */ /* 0x0003e40008040000 */
[----:B------:R1:W-:Y:S02]  /*0170*/  UTMACCTL.PF [UR8] ;  /* 0x00000000080079b9 */ /* 0x0003e40008040000 */
[----:B------:R1:W-:Y:S02]  /*0180*/  UTMACCTL.PF [UR4] ;  /* 0x00000000040079b9 */ /* 0x0003e40008040000 */
[----:B-1----:R-:W-:Y:S01]  /*0190*/  NOP ;  /* 0x0000000000007918 */ /* 0x002fe20000000000 */
.L_x_1:
[----:B------:R-:W-:Y:S05]  /*01a0*/  BSYNC B0 ;  /* 0x0000000000007941 */ /* 0x000fea0003800000 */
.L_x_0:
[----:B------:R-:W1:Y:S01]  /*01b0*/  SHFL.IDX PT, R4, R2, RZ, 0x1f ;  /* 0x00001fff02047589 */ /* 0x000e6200000e0000 */
[----:B--2---:R-:W-:Y:S01]  /*01c0*/  R2UR UR36, R3 ;  /* 0x00000000032472ca */ /* 0x004fe200000e0000 */
[----:B------:R-:W-:-:S12]  /*01d0*/  UISETP.NE.AND UP0, UPT, UR10, 0x1, UPT ;  /* 0x000000010a00788c */ /* 0x000fd8000bf05270 */
[----:B------:R-:W-:Y:S02]  /*01e0*/  UIADD3 UR7, UR36, -0x1, URZ ;  /* 0xffffffff24077890 */ /* 0x000fe4000fffe03f */
[----:B------:R-:W-:Y:S02]  /*01f0*/  UISETP.EQ.AND UP0, UPT, UR36, URZ, !UP0 ;  /* 0x0000003f2400728c */ /* 0x000fe4000c702270 */
[----:B------:R-:W-:Y:S02]  /*0200*/  UISETP.GE.U32.AND UP1, UPT, UR7, 0x4, UPT ;  /* 0x000000040700788c */ /* 0x000fe4000bf26070 */
[----:B------:R-:W-:Y:S01]  /*0210*/  USEL UR6, URZ, 0x1, !UP0 ;  /* 0x000000013f067887 */ /* 0x000fe2000c000000 */
[----:B-1----:R-:W-:-:S03]  /*0220*/  ISETP.NE.AND P0, PT, R4, RZ, PT ;  /* 0x000000ff0400720c */ /* 0x002fc60003f05270 */
[----:B------:R-:W-:-:S10]  /*0230*/  USEL UR6, UR6, 0x2, UP1 ;  /* 0x0000000206067887 */ /* 0x000fd40008800000 */
[----:B------:R-:W-:Y:S05]  /*0240*/  @P0 BRA `(.L_x_2) ;  /* 0x0000000000480947 */ /* 0x000fea0003800000 */
[----:B------:R-:W1:Y:S01]  /*0250*/  S2UR UR11, SR_CgaCtaId ;  /* 0x00000000000b79c3 */ /* 0x000e620000008800 */
[----:B------:R-:W-:Y:S01]  /*0260*/  UMOV UR4, 0x400 ;  /* 0x0000040000047882 */ /* 0x000fe20000000000 */
[----:B------:R-:W-:Y:S01]  /*0270*/  UMOV UR5, 0x1 ;  /* 0x0000000100057882 */ /* 0x000fe20000000000 */
[----:B------:R-:W-:Y:S01]  /*0280*/  UMOV UR8, 0x80 ;  /* 0x0000008000087882 */ /* 0x000fe20000000000 */
[----:B------:R-:W-:Y:S01]  /*0290*/  ELECT P0, URZ, PT ;  /* 0x00000000003f782f */ /* 0x000fe20003800000 */
[----:B------:R-:W-:-:S04]  /*02a0*/  UIADD3 UR8, -UR8, 0x100000, URZ ;  /* 0x0010000008087890 */ /* 0x000fc8000fffe13f */
[----:B------:R-:W-:Y:S02]  /*02b0*/  USHF.L.U32 UR9, UR8, 0xb, URZ ;  /* 0x0000000b08097899 */ /* 0x000fe4000800063f */
[----:B------:R-:W-:Y:S02]  /*02c0*/  USHF.L.U32 UR8, UR8, 0x1, URZ ;  /* 0x0000000108087899 */ /* 0x000fe4000800063f */
[----:B-1----:R-:W-:Y:S02]  /*02d0*/  ULEA UR11, UR11, UR4, 0x18 ;  /* 0x000000040b0b7291 */ /* 0x002fe4000f8ec03f */
[----:B------:R-:W-:-:S04]  /*02e0*/  UIADD3 UR4, -UR5, 0x100000, URZ ;  /* 0x0010000005047890 */ /* 0x000fc8000fffe13f */
[----:B------:R-:W-:Y:S02]  /*02f0*/  USHF.L.U32 UR5, UR4, 0xb, URZ ;  /* 0x0000000b04057899 */ /* 0x000fe4000800063f */
[----:B------:R-:W-:Y:S01]  /*0300*/  USHF.L.U32 UR4, UR4, 0x1, URZ ;  /* 0x0000000104047899 */ /* 0x000fe2000800063f */
[----:B------:R-:W1:Y:S11]  /*0310*/  FENCE.VIEW.ASYNC.S ;  /* 0x00000000000073c6 */ /* 0x000e760000000000 */
[----:B-1----:R1:W2:Y:S01]  /*0320*/  SYNCS.EXCH.64 URZ, [UR11+0xc050], UR4 ;  /* 0x00c050040b3f75b2 */ /* 0x0022a20008000100 */
[----:B------:R1:W3:Y:S01]  /*0330*/  SYNCS.EXCH.64 URZ, [UR11+0xc060], UR8 ;  /* 0x00c060080b3f75b2 */ /* 0x0002e20008000100 */
[----:B------:R1:W4:Y:S01]  /*0340*/  SYNCS.EXCH.64 URZ, [UR11+0xc058], UR4 ;  /* 0x00c058040b3f75b2 */ /* 0x0003220008000100 */
[----:B------:R1:W1:Y:S01]  /*0350*/  SYNCS.EXCH.64 URZ, [UR11+0xc068], UR8 ;  /* 0x00c068080b3f75b2 */ /* 0x0002620008000100 */
[----:B------:R-:W-:Y:S01]  /*0360*/  NOP ;  /* 0x0000000000007918 */ /* 0x000fe20000000000 */
.L_x_2:
[----:B------:R-:W5:Y:S01]  /*0370*/  SHFL.IDX PT, R3, R2, RZ, 0x1f ;  /* 0x00001fff02037589 */ /* 0x000f6200000e0000 */
[----:B------:R-:W-:Y:S01]  /*0380*/  NOP ;  /* 0x0000000000007918 */ /* 0x000fe20000000000 */
[----:B-----5:R-:W-:-:S13]  /*0390*/  ISETP.NE.AND P0, PT, R3, RZ, PT ;  /* 0x000000ff0300720c */ /* 0x020fda0003f05270 */
[----:B------:R-:W-:Y:S05]  /*03a0*/  @P0 BRA `(.L_x_3) ;  /* 0x0000000000600947 */ /* 0x000fea0003800000 */
[----:B-1----:R-:W1:Y:S01]  /*03b0*/  S2UR UR5, SR_CgaCtaId ;  /* 0x00000000000579c3 */ /* 0x002e620000008800 */
[----:B------:R-:W-:Y:S01]  /*03c0*/  UMOV UR4, 0x400 ;  /* 0x0000040000047882 */ /* 0x000fe20000000000 */
[----:B------:R-:W-:Y:S01]  /*03d0*/  UMOV UR8, 0x1 ;  /* 0x0000000100087882 */ /* 0x000fe20000000000 */
[----:B------:R-:W-:Y:S01]  /*03e0*/  UMOV UR12, 0x100 ;  /* 0x00000100000c7882 */ /* 0x000fe20000000000 */
[----:B------:R-:W-:-:S04]  /*03f0*/  UIADD3 UR8, -UR8, 0x100000, URZ ;  /* 0x0010000008087890 */ /* 0x000fc8000fffe13f */
[----:B------:R-:W-:Y:S02]  /*0400*/  USHF.L.U32 UR9, UR8, 0xb, URZ ;  /* 0x0000000b08097899 */ /* 0x000fe4000800063f */
[----:B------:R-:W-:Y:S01]  /*0410*/  USHF.L.U32 UR8, UR8, 0x1, URZ ;  /* 0x0000000108087899 */ /* 0x000fe2000800063f */
[----:B------:R-:W-:Y:S01]  /*0420*/  ELECT P0, URZ, PT ;  /* 0x00000000003f782f */ /* 0x000fe20003800000 */
[----:B-1----:R-:W-:Y:S02]  /*0430*/  ULEA UR11, UR5, UR4, 0x18 ;  /* 0x00000004050b7291 */ /* 0x002fe4000f8ec03f */
[----:B------:R-:W-:-:S04]  /*0440*/  UIADD3 UR4, -UR12, 0x100000, URZ ;  /* 0x001000000c047890 */ /* 0x000fc8000fffe13f */
[----:B------:R-:W-:Y:S02]  /*0450*/  USHF.L.U32 UR5, UR4, 0xb, URZ ;  /* 0x0000000b04057899 */ /* 0x000fe4000800063f */
[----:B------:R-:W-:Y:S01]  /*0460*/  USHF.L.U32 UR4, UR4, 0x1, URZ ;  /* 0x0000000104047899 */ /* 0x000fe2000800063f */
[----:B------:R-:W1:Y:S03]  /*0470*/  FENCE.VIEW.ASYNC.S ;  /* 0x00000000000073c6 */ /* 0x000e660000000000 */
[----:B-1----:R1:W1:Y:S08]  /*0480*/  SYNCS.EXCH.64 URZ, [UR11+0xc000], UR8 ;  /* 0x00c000080b3f75b2 */ /* 0x0022700008000100 */
[----:B------:R1:W1:Y:S01]  /*0490*/  SYNCS.EXCH.64 URZ, [UR11+0xc028], UR4 ;  /* 0x00c028040b3f75b2 */ /* 0x0002620008000100 */
        /* <DEDUP_REMOVED lines=8> */
[----:B------:R-:W-:Y:S01]  /*0520*/  NOP ;  /* 0x0000000000007918 */ /* 0x000fe20000000000 */
.L_x_3:
        /* <DEDUP_REMOVED lines=21> */
[----:B------:R-:W-:Y:S01]  /*0680*/  NOP ;  /* 0x0000000000007918 */ /* 0x000fe20000000000 */
.L_x_4:
[----:B------:R-:W5:Y:S01]  /*0690*/  SHFL.IDX PT, R3, R2, RZ, 0x1f ;  /* 0x00001fff02037589 */ /* 0x000f6200000e0000 */
[----:B------:R-:W-:Y:S01]  /*06a0*/  ELECT P0, URZ, PT ;  /* 0x00000000003f782f */ /* 0x000fe20003800000 */
[----:B------:R-:W-:Y:S01]  /*06b0*/  NOP ;  /* 0x0000000000007918 */ /* 0x000fe20000000000 */
[----:B-1----:R-:W-:Y:S02]  /*06c0*/  UMOV UR4, 0x80 ;  /* 0x0000008000047882 */ /* 0x002fe40000000000 */
[C---:B-----5:R-:W-:Y:S02]  /*06d0*/  ISETP.NE.OR P0, PT, R3.reuse, RZ, !P0 ;  /* 0x000000ff0300720c */ /* 0x060fe40004705670 */
[----:B------:R-:W-:-:S11]  /*06e0*/  ISETP.NE.AND P2, PT, R3, RZ, PT ;  /* 0x000000ff0300720c */ /* 0x000fd60003f45270 */
[----:B------:R-:W-:Y:S01]  /*06f0*/  VOTEU.ALL UP0, P0 ;  /* 0x00000000003f7886 */ /* 0x000fe20000000000 */
[----:B------:R-:W-:Y:S01]  /*0700*/  VOTEU.ALL UP1, P0 ;  /* 0x00000000003f7886 */ /* 0x000fe20000020000 */
[----:B------:R-:W-:Y:S01]  /*0710*/  VOTEU.ALL UP2, P0 ;  /* 0x00000000003f7886 */ /* 0x000fe20000040000 */
[----:B------:R-:W-:Y:S02]  /*0720*/  VOTEU.ALL UP3, P0 ;  /* 0x00000000003f7886 */ /* 0x000fe40000060000 */
[----:B------:R-:W1:Y:S01]  /*0730*/  @!UP0 S2UR UR9, SR_CgaCtaId ;  /* 0x00000000000989c3 */ /* 0x000e620000008800 */
[----:B------:R-:W-:Y:S01]  /*0740*/  @!UP0 UMOV UR8, 0x400 ;  /* 0x0000040000088882 */ /* 0x000fe20000000000 */
[----:B------:R-:W-:-:S04]  /*0750*/  @!UP0 UIADD3 UR4, -UR4, 0x100000, URZ ;  /* 0x0010000004048890 */ /* 0x000fc8000fffe13f */
[----:B------:R-:W-:Y:S02]  /*0760*/  @!UP0 USHF.L.U32 UR5, UR4, 0xb, URZ ;  /* 0x0000000b04058899 */ /* 0x000fe4000800063f */
[----:B------:R-:W-:Y:S02]  /*0770*/  @!UP0 USHF.L.U32 UR4, UR4, 0x1, URZ ;  /* 0x0000000104048899 */ /* 0x000fe4000800063f */
[----:B-1----:R-:W-:Y:S01]  /*0780*/  @!UP0 ULEA UR8, UR9, UR8, 0x18 ;  /* 0x0000000809088291 */ /* 0x002fe2000f8ec03f */
[----:B------:R-:W-:Y:S01]  /*0790*/  VOTEU.ALL UP0, P0 ;  /* 0x00000000003f7886 */ /* 0x000fe20000000000 */
[----:B------:R-:W1:Y:S10]  /*07a0*/  FENCE.VIEW.ASYNC.S ;  /* 0x00000000000073c6 */ /* 0x000e740000000000 */
[----:B-1----:R1:W1:Y:S01]  /*07b0*/  @!UP0 SYNCS.EXCH.64 URZ, [UR8+0xc090], UR4 ;  /* 0x00c09004083f85b2 */ /* 0x0022620008000100 */
[----:B------:R1:W1:Y:S01]  /*07c0*/  @!UP1 SYNCS.EXCH.64 URZ, [UR8+0xc098], UR4 ;  /* 0x00c09804083f95b2 */ /* 0x0002620008000100 */
[----:B------:R1:W1:Y:S01]  /*07d0*/  @!UP2 SYNCS.EXCH.64 URZ, [UR8+0xc0a0], UR4 ;  /* 0x00c0a004083fa5b2 */ /* 0x0002620008000100 */
[----:B------:R1:W1:Y:S01]  /*07e0*/  @!UP3 SYNCS.EXCH.64 URZ, [UR8+0xc0a8], UR4 ;  /* 0x00c0a804083fb5b2 */ /* 0x0002620008000100 */
[----:B------:R-:W-:Y:S01]  /*07f0*/  NOP ;  /* 0x0000000000007918 */ /* 0x000fe20000000000 */
[----:B------:R-:W-:Y:S05]  /*0800*/  @P2 BRA `(.L_x_5) ;  /* 0x0000000000402947 */ /* 0x000fea0003800000 */
[----:B-1----:R-:W1:Y:S01]  /*0810*/  S2UR UR5, SR_CgaCtaId ;  /* 0x00000000000579c3 */ /* 0x002e620000008800 */
[----:B------:R-:W-:Y:S01]  /*0820*/  UMOV UR4, 0x400 ;  /* 0x0000040000047882 */ /* 0x000fe20000000000 */
[----:B------:R-:W-:Y:S01]  /*0830*/  UMOV UR8, 0x20 ;  /* 0x0000002000087882 */ /* 0x000fe20000000000 */
[----:B------:R-:W-:Y:S01]  /*0840*/  UMOV UR9, 0x80 ;  /* 0x0000008000097882 */ /* 0x000fe20000000000 */
[----:B------:R-:W-:Y:S01]  /*0850*/  ELECT P0, URZ, PT ;  /* 0x00000000003f782f */ /* 0x000fe20003800000 */
[----:B-1----:R-:W-:Y:S02]  /*0860*/  ULEA UR11, UR5, UR4, 0x18 ;  /* 0x00000004050b7291 */ /* 0x002fe4000f8ec03f */
[----:B------:R-:W-:-:S04]  /*0870*/  UIADD3 UR4, -UR8, 0x100000, URZ ;  /* 0x0010000008047890 */ /* 0x000fc8000fffe13f */
[----:B------:R-:W-:Y:S02]  /*0880*/  USHF.L.U32 UR5, UR4, 0xb, URZ ;  /* 0x0000000b04057899 */ /* 0x000fe4000800063f */
[----:B------:R-:W-:Y:S02]  /*0890*/  USHF.L.U32 UR4, UR4, 0x1, URZ ;  /* 0x0000000104047899 */ /* 0x000fe4000800063f */
[----:B------:R-:W-:-:S04]  /*08a0*/  UIADD3 UR8, -UR9, 0x100000, URZ ;  /* 0x0010000009087890 */ /* 0x000fc8000fffe13f */
[----:B------:R-:W-:Y:S02]  /*08b0*/  USHF.L.U32 UR9, UR8, 0xb, URZ ;  /* 0x0000000b08097899 */ /* 0x000fe4000800063f */
[----:B------:R-:W-:Y:S01]  /*08c0*/  USHF.L.U32 UR8, UR8, 0x1, URZ ;  /* 0x0000000108087899 */ /* 0x000fe2000800063f */
[----:B------:R-:W1:Y:S03]  /*08d0*/  FENCE.VIEW.ASYNC.S ;  /* 0x00000000000073c6 */ /* 0x000e660000000000 */
[----:B-1----:R1:W1:Y:S08]  /*08e0*/  SYNCS.EXCH.64 URZ, [UR11+0xc0c0], UR4 ;  /* 0x00c0c0040b3f75b2 */ /* 0x0022700008000100 */
[----:B------:R1:W1:Y:S01]  /*08f0*/  SYNCS.EXCH.64 URZ, [UR11+0xc0c8], UR8 ;  /* 0x00c0c8080b3f75b2 */ /* 0x0002620008000100 */
[----:B------:R-:W-:Y:S01]  /*0900*/  NOP ;  /* 0x0000000000007918 */ /* 0x000fe20000000000 */
.L_x_5:
[----:B------:R-:W-:Y:S01]  /*0910*/  ISETP.NE.AND P0, PT, RZ, UR36, PT ;  /* 0x00000024ff007c0c */ /* 0x000fe2000bf05270 */
[----:B------:R-:W-:Y:S01]  /*0920*/  IMAD.U32 R2, RZ, RZ, UR10 ;  /* 0x0000000aff027e24 */ /* 0x000fe2000f8e00ff */
[----:B------:R-:W-:Y:S01]  /*0930*/  NOP ;  /* 0x0000000000007918 */ /* 0x000fe20000000000 */
[----:B------:R-:W-:Y:S01]  /*0940*/  UISETP.NE.AND UP1, UPT, UR36, 0x1, UPT ;  /* 0x000000012400788c */ /* 0x000fe2000bf25270 */
[----:B-1234-:R-:W-:Y:S02]  /*0950*/  BAR.SYNC.DEFER_BLOCKING 0x0 ;  /* 0x0000000000007b1d */ /* 0x01efe40000010000 */
[----:B------:R-:W-:-:S07]  /*0960*/  ISETP.EQ.AND P2, PT, R2, 0x1, P1 ;  /* 0x000000010200780c */ /* 0x000fce0000f42270 */
[----:B------:R-:W-:Y:S06]  /*0970*/  @!P0 BRA `(.L_x_6) ;  /* 0x00000098004c8947 */ /* 0x000fec0003800000 */
[----:B------:R-:W-:-:S06]  /*0980*/  UISETP.GT.U32.AND UP0, UPT, UR7, 0x3, UPT ;  /* 0x000000030700788c */ /* 0x000fcc000bf04070 */
[----:B------:R-:W-:-:S13]  /*0990*/  PLOP3.LUT P0, PT, PT, PT, UP0, 0x80, 0x0 ;  /* 0x000000000000781c */ /* 0x000fda0003f0f008 */
[----:B------:R-:W-:Y:S05]  /*09a0*/  @P0 EXIT ;  /* 0x000000000000094d */ /* 0x000fea0003800000 */
.L_x_7:
[----:B------:R-:W-:-:S08]  /*09b0*/  NOP ;  /* 0x0000000000007918 */ /* 0x000fd00000000000 */
[----:B------:R-:W1:Y:S02]  /*09c0*/  USETMAXREG.TRY_ALLOC.CTAPOOL UP0, 0xf0 ;  /* 0x000000f0000079c8 */ /* 0x000e640008000600 */
[----:B-1----:R-:W-:-:S13]  /*09d0*/  PLOP3.LUT P0, PT, PT, PT, UP0, 0x80, 0x0 ;  /* 0x000000000000781c */ /* 0x002fda0003f0f008 */
[----:B------:R-:W-:Y:S05]  /*09e0*/  @!P0 BRA `(.L_x_7) ;  /* 0xfffffffc00f08947 */ /* 0x000fea000383ffff */
[----:B------:R-:W-:Y:S01]  /*09f0*/  PLOP3.LUT P0, PT, PT, PT, UP1, 0x80, 0x0 ;  /* 0x000000000000781c */ /* 0x000fe20003f0f018 */
[----:B------:R-:W1:Y:S01]  /*0a00*/  S2UR UR42, SR_CTAID.X ;  /* 0x00000000002a79c3 */ /* 0x000e620000002500 */
[----:B------:R-:W-:Y:S01]  /*0a10*/  UMOV UR4, URZ ;  /* 0x0000003f00047c82 */ /* 0x000fe20008000000 */
[----:B------:R-:W-:-:S10]  /*0a20*/  UMOV UR5, URZ ;  /* 0x0000003f00057c82 */ /* 0x000fd40008000000 */
[----:B------:R-:W-:Y:S05]  /*0a30*/  @!P0 BRA `(.L_x_8) ;  /* 0x00000000003c8947 */ /* 0x000fea0003800000 */
[----:B------:R-:W-:Y:S01]  /*0a40*/  UISETP.NE.AND UP0, UPT, UR36, 0x2, UPT ;  /* 0x000000022400788c */ /* 0x000fe2000bf05270 */
[----:B------:R-:W-:-:S05]  /*0a50*/  UMOV UR5, 0x1 ;  /* 0x0000000100057882 */ /* 0x000fca0000000000 */
[----:B------:R-:W-:-:S13]  /*0a60*/  PLOP3.LUT P1, PT, PT, PT, UP0, 0x80, 0x0 ;  /* 0x000000000000781c */ /* 0x000fda0003f2f008 */
[----:B------:R-:W-:Y:S05]  /*0a70*/  @!P1 BRA `(.L_x_8) ;  /* 0x00000000002c9947 */ /* 0x000fea0003800000 */
[----:B------:R-:W-:-:S06]  /*0a80*/  UISETP.NE.AND UP0, UPT, UR36, 0x3, UPT ;  /* 0x000000032400788c */ /* 0x000fcc000bf05270 */
[----:B------:R-:W-:-:S13]  /*0a90*/  PLOP3.LUT P1, PT, PT, PT, UP0, 0x80, 0x0 ;  /* 0x000000000000781c */ /* 0x000fda0003f2f008 */
[----:B------:R-:W-:Y:S05]  /*0aa0*/  @!P1 BRA `(.L_x_9) ;  /* 0x0000000000189947 */ /* 0x000fea0003800000 */
[----:B------:R-:W-:-:S11]  /*0ab0*/  UISETP.NE.AND UP0, UPT, UR36, 0x4, UPT ;  /* 0x000000042400788c */ /* 0x000fd6000bf05270 */
[----:B------:R-:W-:Y:S01]  /*0ac0*/  @!UP0 UMOV UR4, 0x1 ;  /* 0x0000000100048882 */ /* 0x000fe20000000000 */
[----:B------:R-:W-:Y:S01]  /*0ad0*/  @!UP0 UMOV UR5, 0x1 ;  /* 0x0000000100058882 */ /* 0x000fe20000000000 */
[----:B------:R-:W-:Y:S01]  /*0ae0*/  @UP0 UMOV UR4, URZ ;  /* 0x0000003f00040c82 */ /* 0x000fe20008000000 */
[----:B------:R-:W-:Y:S01]  /*0af0*/  @UP0 UMOV UR5, URZ ;  /* 0x0000003f00050c82 */ /* 0x000fe20008000000 */
[----:B------:R-:W-:Y:S05]  /*0b00*/  BRA `(.L_x_8) ;  /* 0x0000000000087947 */ /* 0x000fea0003800000 */
.L_x_9:
[----:B------:R-:W-:Y:S01]  /*0b10*/  UMOV UR4, 0x1 ;  /* 0x0000000100047882 */ /* 0x000fe20000000000 */
[----:B------:R-:W-:-:S05]  /*0b20*/  UMOV UR5, URZ ;  /* 0x0000003f00057c82 */ /* 0x000fca0008000000 */
.L_x_8:
[----:B------:R-:W-:Y:S05]  /*0b30*/  @!P0 BRA `(.L_x_10) ;  /* 0x00000000003c8947 */ /* 0x000fea0003800000 */
[----:B------:R-:W-:-:S06]  /*0b40*/  UISETP.NE.AND UP0, UPT, UR36, 0x2, UPT ;  /* 0x000000022400788c */ /* 0x000fcc000bf05270 */
[----:B------:R-:W-:-:S13]  /*0b50*/  PLOP3.LUT P0, PT, PT, PT, UP0, 0x80, 0x0 ;  /* 0x000000000000781c */ /* 0x000fda0003f0f008 */
[----:B------:R-:W-:Y:S05]  /*0b60*/  @!P0 BRA `(.L_x_11) ;  /* 0x0000000000288947 */ /* 0x000fea0003800000 */
[----:B------:R-:W-:-:S06]  /*0b70*/  UISETP.NE.AND UP0, UPT, UR36, 0x3, UPT ;  /* 0x000000032400788c */ /* 0x000fcc000bf05270 */
[----:B------:R-:W-:-:S13]  /*0b80*/  PLOP3.LUT P0, PT, PT, PT, UP0, 0x80, 0x0 ;  /* 0x000000000000781c */ /* 0x000fda0003f0f008 */
[----:B------:R-:W-:Y:S05]  /*0b90*/  @!P0 BRA `(.L_x_12) ;  /* 0x0000000000148947 */ /* 0x000fea0003800000 */
[----:B------:R-:W-:-:S06]  /*0ba0*/  UISETP.NE.AND UP0, UPT, UR36, 0x4, UPT ;  /* 0x000000042400788c */ /* 0x000fcc000bf05270 */
[----:B------:R-:W-:-:S13]  /*0bb0*/  PLOP3.LUT P0, PT, PT, PT, UP0, 0x80, 0x0 ;  /* 0x000000000000781c */ /* 0x000fda0003f0f008 */
[----:B------:R-:W-:Y:S05]  /*0bc0*/  @P0 BRA `(.L_x_13) ;  /* 0x00000000001c0947 */ /* 0x000fea0003800000 */
[----:B-1----:R-:W-:Y:S01]  /*0bd0*/  ULEA UR42, UR42, 0x3, 0x1 ;  /* 0x000000032a2a7891 */ /* 0x002fe2000f8e083f */
[----:B------:R-:W-:Y:S11]  /*0be0*/  BRA `(.L_x_13) ;  /* 0x0000000000147947 */ /* 0x000ff60003800000 */
.L_x_12:
[----:B-1----:R-:W-:Y:S01]  /*0bf0*/  ULEA UR42, UR42, 0x2, 0x1 ;  /* 0x000000022a2a7891 */ /* 0x002fe2000f8e083f */
[----:B------:R-:W-:Y:S11]  /*0c00*/  BRA `(.L_x_13) ;  /* 0x00000000000c7947 */ /* 0x000ff60003800000 */
.L_x_11:
[----:B-1----:R-:W-:Y:S01]  /*0c10*/  ULEA UR42, UR42, 0x1, 0x1 ;  /* 0x000000012a2a7891 */ /* 0x002fe2000f8e083f */
[----:B------:R-:W-:Y:S11]  /*0c20*/  BRA `(.L_x_13) ;  /* 0x0000000000047947 */ /* 0x000ff60003800000 */
.L_x_10:
[----:B-1----:R-:W-:-:S12]  /*0c30*/  USHF.L.U32 UR42, UR42, 0x1, URZ ;  /* 0x000000012a2a7899 */ /* 0x002fd8000800063f */
.L_x_13:
[----:B------:R-:W-:-:S04]  /*0c40*/  ULOP3.LUT UR8, UR6, 0x1, URZ, 0xfc, !UPT ;  /* 0x0000000106087892 */ /* 0x000fc8000f8efc3f */
[----:B------:R-:W-:-:S06]  /*0c50*/  UISETP.NE.AND UP0, UPT, UR8, 0x3, UPT ;  /* 0x000000030800788c */ /* 0x000fcc000bf05270 */
[----:B------:R-:W-:-:S13]  /*0c60*/  PLOP3.LUT P0, PT, PT, PT, UP0, 0x80, 0x0 ;  /* 0x000000000000781c */ /* 0x000fda0003f0f008 */
[----:B------:R-:W-:Y:S05]  /*0c70*/  @!P0 BRA `(.L_x_14) ;  /* 0x0000000000048947 */ /* 0x000fea0003800000 */
[----:B-1----:R-:W-:Y:S01]  /*0c80*/  BPT.TRAP 0x1 ;  /* 0x000000040000795c */ /* 0x002fe20000300000 */
.L_x_14:
[----:B------:R-:W2:Y:S01]  /*0c90*/  S2UR UR8, SR_CgaCtaId ;  /* 0x00000000000879c3 */ /* 0x000ea20000008800 */
[----:B------:R-:W-:Y:S01]  /*0ca0*/  UMOV UR37, 0x400 ;  /* 0x0000040000257882 */ /* 0x000fe20000000000 */
[----:B------:R-:W-:Y:S01]  /*0cb0*/  IMAD.U32 R2, RZ, RZ, UR4 ;  /* 0x00000004ff027e24 */ /* 0x000fe2000f8e00ff */
[----:B------:R-:W-:-:S04]  /*0cc0*/  SHF.R.S32.HI R3, RZ, 0x1f, R0 ;  /* 0x0000001fff037819 */ /* 0x000fc80000011400 */
[----:B------:R-:W-:Y:S02]  /*0cd0*/  SHF.L.U32 R2, R2, 0x1f, RZ ;  /* 0x0000001f02027819 */ /* 0x000fe400000006ff */
[----:B------:R-:W-:-:S04]  /*0ce0*/  LEA.HI R3, R3, R0, RZ, 0x7 ;  /* 0x0000000003037211 */ /* 0x000fc800078f38ff */
[----:B------:R-:W-:-:S04]  /*0cf0*/  LOP3.LUT R3, R3, 0xffffff80, RZ, 0xc0, !PT ;  /* 0xffffff8003037812 */ /* 0x000fc800078ec0ff */
[----:B------:R-:W-:-:S04]  /*0d00*/  IADD3 R3, -R3, R0, RZ ;  /* 0x0000000003037210 */ /* 0x000fc80007ffe1ff */
[----:B------:R-:W-:Y:S01]  /*0d10*/  SHF.R.S32.HI R0, RZ, 0x1f, R3 ;  /* 0x0000001fff007819 */ /* 0x000fe20000011403 */
[----:B--2---:R-:W-:-:S03]  /*0d20*/  ULEA UR37, UR8, UR37, 0x18 ;  /* 0x0000002508257291 */ /* 0x004fc6000f8ec03f */
[----:B------:R-:W-:Y:S01]  /*0d30*/  LEA.HI R0, R0, R3, RZ, 0x2 ;  /* 0x0000000300007211 */ /* 0x000fe200078f10ff */
[----:B------:R-:W-:-:S03]  /*0d40*/  ULEA UR8, UR5, UR37, 0x3 ;  /* 0x0000002505087291 */ /* 0x000fc6000f8e183f */
[----:B------:R-:W-:-:S05]  /*0d50*/  LOP3.LUT R0, R0, 0x7ffffffc, RZ, 0xc0, !PT ;  /* 0x7ffffffc00007812 */ /* 0x000fca00078ec0ff */
[----:B------:R-:W-:Y:S01]  /*0d60*/  IMAD.IADD R3, R3, 0x1, -R0 ;  /* 0x0000000103037824 */ /* 0x000fe200078e0a00 */
[----:B------:R-:W2:Y:S02]  /*0d70*/  SYNCS.PHASECHK.TRANS64.TRYWAIT P1, [UR8+0xc050], R2 ;  /* 0x00c05002ff0075a7 */ /* 0x000ea40008020148 */
[----:B--2---:R-:W-:Y:S05]  /*0d80*/  @!P1 BRA `(.L_x_15) ;  /* 0x000000a400549947 */ /* 0x004fea0003800000 */
.L_x_99:
[----:B------:R-:W-:Y:S01]  /*0d90*/  IMAD.SHL.U32 R3, R3, 0x2, RZ ;  /* 0x0000000203037824 */ /* 0x000fe200078e00ff */
[----:B------:R-:W-:Y:S06]  /*0da0*/  @!P0 BRA `(.L_x_16) ;  /* 0x0000000000048947 */ /* 0x000fec0003800000 */
[----:B-1----:R-:W-:Y:S01]  /*0db0*/  BPT.TRAP 0x1 ;  /* 0x000000040000795c */ /* 0x002fe20000300000 */
.L_x_16:
[----:B------:R-:W-:-:S04]  /*0dc0*/  SHF.L.U32 R7, RZ, 0x1f, RZ ;  /* 0x0000001fff077819 */ /* 0x000fc800000006ff */
[----:B------:R-:W3:Y:S02]  /*0dd0*/  SYNCS.PHASECHK.TRANS64.TRYWAIT P1, [UR37+0xc000], R7 ;  /* 0x00c00007ff0075a7 */ /* 0x000ee40008020165 */
[----:B---3--:R-:W-:Y:S05]  /*0de0*/  @!P1 BRA `(.L_x_17) ;  /* 0x000000a400549947 */ /* 0x008fea0003800000 */
.L_x_100:
[----:B------:R-:W-:Y:S02]  /*0df0*/  UISETP.NE.AND UP0, UPT, UR36, 0x1, UPT ;  /* 0x000000012400788c */ /* 0x000fe4000bf05270 */
[----:B------:R-:W-:Y:S02]  /*0e00*/  UIADD3 UR13, UR37, 0xc090, URZ ;  /* 0x0000c090250d7890 */ /* 0x000fe4000fffe03f */
[----:B------:R-:W-:Y:S02]  /*0e10*/  USEL UR4, URZ, 0x1, UP0 ;  /* 0x000000013f047887 */ /* 0x000fe40008000000 */
[----:B------:R-:W-:-:S04]  /*0e20*/  ULEA UR16, UR36, UR13, 0x3 ;  /* 0x0000000d24107291 */ /* 0x000fc8000f8e183f */
[----:B---3--:R-:W-:-:S04]  /*0e30*/  MOV R0, UR4 ;  /* 0x0000000400007c02 */ /* 0x008fc80008000f00 */
[----:B------:R-:W-:-:S04]  /*0e40*/  SHF.L.U32 R0, R0, 0x1f, RZ ;  /* 0x0000001f00007819 */ /* 0x000fc800000006ff */
[----:B------:R-:W3:Y:S02]  /*0e50*/  SYNCS.PHASECHK.TRANS64.TRYWAIT P1, [UR16+-0x8], R0 ;  /* 0xfffff800ff0075a7 */ /* 0x000ee40008020150 */
[----:B---3--:R-:W-:Y:S05]  /*0e60*/  @!P1 BRA `(.L_x_18) ;  /* 0x000000a4004c9947 */ /* 0x008fea0003800000 */
.L_x_101:
[----:B------:R-:W-:Y:S01]  /*0e70*/  USHF.R.U32.HI UR4, URZ, 0x4, UR37 ;  /* 0x000000043f047899 */ /* 0x000fe20008011625 */
[----:B------:R-:W-:Y:S01]  /*0e80*/  WARPGROUP.ARRIVE ;  /* 0x00000000000079c5 */ /* 0x000fe20000000000 */
[----:B------:R-:W-:Y:S01]  /*0e90*/  UIADD3 UR8, UR37, 0x2000, URZ ;  /* 0x0000200025087890 */ /* 0x000fe2000fffe03f */
[----:B------:R-:W3:Y:S01]  /*0ea0*/  LDC R6, c[0x0][0x28c] ;  /* 0x0000a300ff067b82 */ /* 0x000ee20000000800 */
[----:B------:R-:W-:Y:S01]  /*0eb0*/  ULOP3.LUT UR4, UR4, 0x3fff, URZ, 0xc0, !UPT ;  /* 0x00003fff04047892 */ /* 0x000fe2000f8ec03f */
[C---:B------:R-:W-:Y:S01]  /*0ec0*/  VIADD R9, R3.reuse, 0x8 ;  /* 0x0000000803097836 */ /* 0x040fe20000000000 */
[----:B------:R-:W-:Y:S01]  /*0ed0*/  USHF.R.U32.HI UR8, URZ, 0x4, UR8 ;  /* 0x000000043f087899 */ /* 0x000fe20008011608 */
[C---:B--2---:R-:W-:Y:S01]  /*0ee0*/  VIADD R5, R3.reuse, 0x1 ;  /* 0x0000000103057836 */ /* 0x044fe20000000000 */
[----:B------:R-:W-:Y:S01]  /*0ef0*/  ULOP3.LUT UR4, UR4, 0x10000, URZ, 0xfc, !UPT ;  /* 0x0001000004047892 */ /* 0x000fe2000f8efc3f */
[----:B------:R-:W-:Y:S01]  /*0f00*/  IADD3 R11, R3, 0x9, RZ ;  /* 0x00000009030b7810 */ /* 0x000fe20007ffe0ff */
[----:B------:R-:W-:Y:S01]  /*0f10*/  ULOP3.LUT UR12, UR8, 0x3fff, URZ, 0xc0, !UPT ;  /* 0x00003fff080c7892 */ /* 0x000fe2000f8ec03f */
[----:B------:R-:W-:Y:S01]  /*0f20*/  P2R R12, PR, RZ, 0x1 ;  /* 0x00000001ff0c7803 */ /* 0x000fe20000000000 */
[----:B------:R-:W-:-:S02]  /*0f30*/  ULEA UR4, UR5, UR4, 0x8 ;  /* 0x0000000405047291 */ /* 0x000fc4000f8e403f */
[----:B------:R-:W-:Y:S01]  /*0f40*/  ULOP3.LUT UR14, UR12, 0x10000, URZ, 0xfc, !UPT ;  /* 0x000100000c0e7892 */ /* 0x000fe2000f8efc3f */
[----:B------:R-:W-:Y:S01]  /*0f50*/  UMOV UR5, 0x80000020 ;  /* 0x8000002000057882 */ /* 0x000fe20000000000 */
[----:B------:R-:W-:Y:S01]  /*0f60*/  UMOV UR11, 0x80000020 ;  /* 0x80000020000b7882 */ /* 0x000fe20000000000 */
[----:B------:R-:W-:Y:S02]  /*0f70*/  UMOV UR9, UR5 ;  /* 0x0000000500097c82 */ /* 0x000fe40008000000 */
[----:B------:R-:W-:Y:S01]  /*0f80*/  UMOV UR8, UR4 ;  /* 0x0000000400087c82 */ /* 0x000fe20008000000 */
[----:B------:R-:W-:Y:S01]  /*0f90*/  USHF.L.U32 UR7, UR7, 0x3, URZ ;  /* 0x0000000307077899 */ /* 0x000fe2000800063f */
[----:B------:R-:W-:Y:S02]  /*0fa0*/  UMOV UR10, UR14 ;  /* 0x0000000e000a7c82 */ /* 0x000fe40008000000 */
[----:B------:R-:W-:Y:S01]  /*0fb0*/  HGMMA.64x128x16.F32 R24, gdesc[UR8], RZ, !UPT, gsb0 ;  /* 0x01e00000081879f0 */ /* 0x000fe2000c0008ff */
[----:B------:R-:W-:-:S02]  /*0fc0*/  UIADD3 UR8, UR4, 0x2, URZ ;  /* 0x0000000204087890 */ /* 0x000fc4000fffe03f */
[----:B------:R-:W-:Y:S01]  /*0fd0*/  UIADD3 UR10, UR14, 0x2, URZ ;  /* 0x000000020e0a7890 */ /* 0x000fe2000fffe03f */
[-C--:B---3--:R-:W-:Y:S01]  /*0fe0*/  ISETP.GE.AND P1, PT, R9, R6.reuse, PT ;  /* 0x000000060900720c */ /* 0x088fe20003f26270 */
[----:B------:R-:W-:Y:S01]  /*0ff0*/  UMOV UR9, 0x80000020 ;  /* 0x8000002000097882 */ /* 0x000fe20000000000 */
[----:B------:R-:W-:Y:S01]  /*1000*/  UMOV UR11, 0x80000020 ;  /* 0x80000020000b7882 */ /* 0x000fe20000000000 */
[----:B------:R-:W-:Y:S01]  /*1010*/  VIADD R9, R3, 0x11 ;  /* 0x0000001103097836 */ /* 0x000fe20000000000 */
[-C--:B------:R-:W-:Y:S01]  /*1020*/  ISETP.GE.AND P5, PT, R5, R6.reuse, PT ;  /* 0x000000060500720c */ /* 0x080fe20003fa6270 */
[C---:B------:R-:W-:Y:S01]  /*1030*/  VIADD R5, R3.reuse, 0x10 ;  /* 0x0000001003057836 */ /* 0x040fe20000000000 */
[-C--:B------:R-:W-:Y:S01]  /*1040*/  ISETP.GE.AND P6, PT, R3, R6.reuse, PT ;  /* 0x000000060300720c */ /* 0x080fe20003fc6270 */
[----:B------:R-:W-:Y:S01]  /*1050*/  ULOP3.LUT UR7, UR7, 0x8, URZ, 0xc, !UPT ;  /* 0x0000000807077892 */ /* 0x000fe2000f8e0c3f */
[-C--:B------:R-:W-:Y:S01]  /*1060*/  ISETP.GE.AND P4, PT, R9, R6.reuse, PT ;  /* 0x000000060900720c */ /* 0x080fe20003f86270 */
[----:B------:R-:W-:Y:S01]  /*1070*/  VIADD R9, R3, 0x20 ;  /* 0x0000002003097836 */ /* 0x000fe20000000000 */
[----:B------:R-:W-:-:S02]  /*1080*/  ISETP.GE.AND P3, PT, R5, R6, PT ;  /* 0x000000060500720c */ /* 0x000fc40003f66270 */
[----:B------:R-:W-:Y:S02]  /*1090*/  IADD3 R5, R3, 0x18, RZ ;  /* 0x0000001803057810 */ /* 0x000fe40007ffe0ff */
[----:B------:R-:W-:Y:S01]  /*10a0*/  ISETP.GE.AND P2, PT, R11, R6, PT ;  /* 0x000000060b00720c */ /* 0x000fe20003f46270 */
[----:B------:R-:W-:Y:S02]  /*10b0*/  WARPGROUP.DEPBAR.LE gsb0, 0x0 ;  /* 0x00008000000079c5 */ /* 0x000fe40000010000 */
[----:B------:R-:W-:-:S06]  /*10c0*/  WARPGROUP.ARRIVE ;  /* 0x00000000000079c5 */ /* 0x000fcc0000000000 */
[----:B------:R-:W-:Y:S01]  /*10d0*/  HGMMA.64x128x16.F32 R24, gdesc[UR8], R24, gsb0 ;  /* 0x01e00000081879f0 */ /* 0x000fe20008000818 */
[----:B------:R-:W-:Y:S02]  /*10e0*/  ULDC UR10, c[0x0][0x604] ;  /* 0x00018100000a7ab9 */ /* 0x000fe40000000800 */
[----:B------:R-:W-:Y:S02]  /*10f0*/  WARPGROUP.DEPBAR.LE gsb0, 0x0 ;  /* 0x00008000000079c5 */ /* 0x000fe40000010000 */
[----:B------:R-:W-:Y:S02]  /*1100*/  FSEL R28, R28, -INF , !P1 ;  /* 0xff8000001c1c7808 */ /* 0x000fe40004800000 */
[----:B------:R-:W-:Y:S02]  /*1110*/  FSEL R30, R30, -INF , !P1 ;  /* 0xff8000001e1e7808 */ /* 0x000fe40004800000 */
[----:B------:R-:W-:Y:S02]  /*1120*/  FSEL R24, R24, -INF , !P6 ;  /* 0xff80000018187808 */ /* 0x000fe40007000000 */
[----:B------:R-:W-:-:S02]  /*1130*/  FSEL R26, R26, -INF , !P6 ;  /* 0xff8000001a1a7808 */ /* 0x000fc40007000000 */
[-C--:B------:R-:W-:Y:S01]  /*1140*/  ISETP.GE.AND P1, PT, R9, R6.reuse, PT ;  /* 0x000000060900720c */ /* 0x080fe20003f26270 */
[----:B------:R-:W-:Y:S01]  /*1150*/  VIADD R9, R3, 0x28 ;  /* 0x0000002803097836 */ /* 0x000fe20000000000 */
[----:B------:R-:W-:Y:S01]  /*1160*/  ISETP.GE.AND P6, PT, R5, R6, PT ;  /* 0x000000060500720c */ /* 0x000fe20003fc6270 */
[----:B------:R-:W-:Y:S01]  /*1170*/  VIADD R5, R3, 0x19 ;  /* 0x0000001903057836 */ /* 0x000fe20000000000 */
[----:B------:R-:W-:Y:S02]  /*1180*/  FSEL R25, R25, -INF , !P5 ;  /* 0xff80000019197808 */ /* 0x000fe40006800000 */
[----:B------:R-:W-:Y:S02]  /*1190*/  FSEL R32, R32, -INF , !P3 ;  /* 0xff80000020207808 */ /* 0x000fe40005800000 */
[----:B------:R-:W-:Y:S02]  /*11a0*/  FSEL R34, R34, -INF , !P3 ;  /* 0xff80000022227808 */ /* 0x000fe40005800000 */
[----:B------:R-:W-:-:S02]  /*11b0*/  FSEL R27, R27, -INF , !P5 ;  /* 0xff8000001b1b7808 */ /* 0x000fc40006800000 */
[-C--:B------:R-:W-:Y:S02]  /*11c0*/  ISETP.GE.AND P3, PT, R9, R6.reuse, PT ;  /* 0x000000060900720c */ /* 0x080fe40003f66270 */
[----:B------:R-:W-:Y:S02]  /*11d0*/  ISETP.GE.AND P5, PT, R5, R6, PT ;  /* 0x000000060500720c */ /* 0x000fe40003fa6270 */
[----:B------:R-:W-:Y:S02]  /*11e0*/  FMNMX R9, R24, R25, !PT ;  /* 0x0000001918097209 */ /* 0x000fe40007800000 */
[----:B------:R-:W-:Y:S02]  /*11f0*/  IADD3 R5, R3, 0x21, RZ ;  /* 0x0000002103057810 */ /* 0x000fe40007ffe0ff */
[----:B------:R-:W-:Y:S02]  /*1200*/  FSEL R29, R29, -INF , !P2 ;  /* 0xff8000001d1d7808 */ /* 0x000fe40005000000 */
[----:B------:R-:W-:-:S02]  /*1210*/  FSEL R31, R31, -INF , !P2 ;  /* 0xff8000001f1f7808 */ /* 0x000fc40005000000 */
[----:B------:R-:W-:Y:S02]  /*1220*/  FMNMX R0, R28, R9, !PT ;  /* 0x000000091c007209 */ /* 0x000fe40007800000 */
[----:B------:R-:W-:Y:S01]  /*1230*/  ISETP.GE.AND P2, PT, R5, R6, PT ;  /* 0x000000060500720c */ /* 0x000fe20003f46270 */
[----:B------:R-:W-:Y:S01]  /*1240*/  VIADD R5, R3, 0x29 ;  /* 0x0000002903057836 */ /* 0x000fe20000000000 */
[----:B------:R-:W-:Y:S02]  /*1250*/  FMNMX R9, R29, R0, !PT ;  /* 0x000000001d097209 */ /* 0x000fe40007800000 */
[----:B------:R-:W-:Y:S02]  /*1260*/  FSEL R33, R33, -INF , !P4 ;  /* 0xff80000021217808 */ /* 0x000fe40006000000 */
[----:B------:R-:W-:Y:S02]  /*1270*/  FSEL R35, R35, -INF , !P4 ;  /* 0xff80000023237808 */ /* 0x000fe40006000000 */
[----:B------:R-:W-:-:S02]  /*1280*/  ISETP.GE.AND P4, PT, R5, R6, PT ;  /* 0x000000060500720c */ /* 0x000fc40003f86270 */
[----:B------:R-:W-:Y:S02]  /*1290*/  IADD3 R5, R3, 0x30, RZ ;  /* 0x0000003003057810 */ /* 0x000fe40007ffe0ff */
[----:B------:R-:W-:Y:S02]  /*12a0*/  FMNMX R0, R32, R9, !PT ;  /* 0x0000000920007209 */ /* 0x000fe40007800000 */
[----:B------:R-:W-:Y:S02]  /*12b0*/  FSEL R36, R36, -INF , !P6 ;  /* 0xff80000024247808 */ /* 0x000fe40007000000 */
[----:B------:R-:W-:Y:S02]  /*12c0*/  FSEL R38, R38, -INF , !P6 ;  /* 0xff80000026267808 */ /* 0x000fe40007000000 */
[----:B------:R-:W-:Y:S01]  /*12d0*/  ISETP.GE.AND P6, PT, R5, R6, PT ;  /* 0x000000060500720c */ /* 0x000fe20003fc6270 */
[----:B------:R-:W-:Y:S01]  /*12e0*/  VIADD R5, R3, 0x31 ;  /* 0x0000003103057836 */ /* 0x000fe20000000000 */
[----:B------:R-:W-:-:S02]  /*12f0*/  FMNMX R9, R33, R0, !PT ;  /* 0x0000000021097209 */ /* 0x000fc40007800000 */
[----:B------:R-:W-:Y:S02]  /*1300*/  FSEL R37, R37, -INF , !P5 ;  /* 0xff80000025257808 */ /* 0x000fe40006800000 */
[----:B------:R-:W-:Y:S02]  /*1310*/  FMNMX R0, R36, R9, !PT ;  /* 0x0000000924007209 */ /* 0x000fe40007800000 */
[----:B------:R-:W-:Y:S02]  /*1320*/  FSEL R39, R39, -INF , !P5 ;  /* 0xff80000027277808 */ /* 0x000fe40006800000 */
[----:B------:R-:W-:Y:S01]  /*1330*/  ISETP.GE.AND P5, PT, R5, R6, PT ;  /* 0x000000060500720c */ /* 0x000fe20003fa6270 */
[----:B------:R-:W-:Y:S01]  /*1340*/  VIADD R5, R3, 0x38 ;  /* 0x0000003803057836 */ /* 0x000fe20000000000 */
[----:B------:R-:W-:Y:S02]  /*1350*/  FSEL R40, R40, -INF , !P1 ;  /* 0xff80000028287808 */ /* 0x000fe40004800000 */
[----:B------:R-:W-:-:S02]  /*1360*/  FMNMX R9, R37, R0, !PT ;  /* 0x0000000025097209 */ /* 0x000fc40007800000 */
[----:B------:R-:W-:Y:S02]  /*1370*/  FSEL R42, R42, -INF , !P1 ;  /* 0xff8000002a2a7808 */ /* 0x000fe40004800000 */
[----:B------:R-:W-:Y:S02]  /*1380*/  ISETP.GE.AND P1, PT, R5, R6, PT ;  /* 0x000000060500720c */ /* 0x000fe40003f26270 */
[----:B------:R-:W-:Y:S02]  /*1390*/  FSEL R41, R41, -INF , !P2 ;  /* 0xff80000029297808 */ /* 0x000fe40005000000 */
[----:B------:R-:W-:Y:S02]  /*13a0*/  FMNMX R0, R40, R9, !PT ;  /* 0x0000000928007209 */ /* 0x000fe40007800000 */
[----:B------:R-:W-:Y:S02]  /*13b0*/  IADD3 R5, R3, 0x39, RZ ;  /* 0x0000003903057810 */ /* 0x000fe40007ffe0ff */
[----:B------:R-:W-:-:S02]  /*13c0*/  FSEL R43, R43, -INF , !P2 ;  /* 0xff8000002b2b7808 */ /* 0x000fc40005000000 */
[----:B------:R-:W-:Y:S02]  /*13d0*/  FSEL R44, R44, -INF , !P3 ;  /* 0xff8000002c2c7808 */ /* 0x000fe40005800000 */
[----:B------:R-:W-:Y:S02]  /*13e0*/  FMNMX R9, R41, R0, !PT ;  /* 0x0000000029097209 */ /* 0x000fe40007800000 */
[----:B------:R-:W-:Y:S01]  /*13f0*/  ISETP.GE.AND P2, PT, R5, R6, PT ;  /* 0x000000060500720c */ /* 0x000fe20003f46270 */
[----:B------:R-:W-:Y:S01]  /*1400*/  VIADD R5, R3, 0x40 ;  /* 0x0000004003057836 */ /* 0x000fe20000000000 */
[----:B------:R-:W-:Y:S02]  /*1410*/  FSEL R45, R45, -INF , !P4 ;  /* 0xff8000002d2d7808 */ /* 0x000fe40006000000 */
[----:B------:R-:W-:Y:S02]  /*1420*/  FMNMX R0, R44, R9, !PT ;  /* 0x000000092c007209 */ /* 0x000fe40007800000 */
[----:B------:R-:W-:-:S02]  /*1430*/  FSEL R46, R46, -INF , !P3 ;  /* 0xff8000002e2e7808 */ /* 0x000fc40005800000 */
[----:B------:R-:W-:Y:S01]  /*1440*/  ISETP.GE.AND P3, PT, R5, R6, PT ;  /* 0x000000060500720c */ /* 0x000fe20003f66270 */
[----:B------:R-:W-:Y:S01]  /*1450*/  VIADD R5, R3, 0x41 ;  /* 0x0000004103057836 */ /* 0x000fe20000000000 */
[----:B------:R-:W-:Y:S02]  /*1460*/  FSEL R48, R48, -INF , !P6 ;  /* 0xff80000030307808 */ /* 0x000fe40007000000 */
[----:B------:R-:W-:Y:S02]  /*1470*/  FMNMX R9, R45, R0, !PT ;  /* 0x000000002d097209 */ /* 0x000fe40007800000 */
[----:B------:R-:W-:Y:S02]  /*1480*/  FSEL R47, R47, -INF , !P4 ;  /* 0xff8000002f2f7808 */ /* 0x000fe40006000000 */
[----:B------:R-:W-:Y:S02]  /*1490*/  FSEL R49, R49, -INF , !P5 ;  /* 0xff80000031317808 */ /* 0x000fe40006800000 */
[----:B------:R-:W-:-:S02]  /*14a0*/  FMNMX R0, R48, R9, !PT ;  /* 0x0000000930007209 */ /* 0x000fc40007800000 */
[----:B------:R-:W-:Y:S02]  /*14b0*/  ISETP.GE.AND P4, PT, R5, R6, PT ;  /* 0x000000060500720c */ /* 0x000fe40003f86270 */
[----:B------:R-:W-:Y:S02]  /*14c0*/  IADD3 R5, R3, 0x48, RZ ;  /* 0x0000004803057810 */ /* 0x000fe40007ffe0ff */
[----:B------:R-:W-:Y:S02]  /*14d0*/  FSEL R52, R52, -INF , !P1 ;  /* 0xff80000034347808 */ /* 0x000fe40004800000 */
[----:B------:R-:W-:Y:S02]  /*14e0*/  FMNMX R9, R49, R0, !PT ;  /* 0x0000000031097209 */ /* 0x000fe40007800000 */
[----:B------:R-:W-:Y:S02]  /*14f0*/  FSEL R50, R50, -INF , !P6 ;  /* 0xff80000032327808 */ /* 0x000fe40007000000 */
[----:B------:R-:W-:Y:S01]  /*1500*/  ISETP.GE.AND P6, PT, R5, R6, PT ;  /* 0x000000060500720c */ /* 0x000fe20003fc6270 */
[----:B------:R-:W-:Y:S01]  /*1510*/  VIADD R5, R3, 0x49 ;  /* 0x0000004903057836 */ /* 0x000fe20000000000 */
[----:B------:R-:W-:-:S02]  /*1520*/  FSEL R53, R53, -INF , !P2 ;  /* 0xff80000035357808 */ /* 0x000fc40005000000 */
[----:B------:R-:W-:Y:S02]  /*1530*/  FMNMX R0, R52, R9, !PT ;  /* 0x0000000934007209 */ /* 0x000fe40007800000 */
[----:B------:R-:W-:Y:S02]  /*1540*/  FSEL R51, R51, -INF , !P5 ;  /* 0xff80000033337808 */ /* 0x000fe40006800000 */
[----:B------:R-:W-:Y:S01]  /*1550*/  ISETP.GE.AND P5, PT, R5, R6, PT ;  /* 0x000000060500720c */ /* 0x000fe20003fa6270 */
[----:B------:R-:W-:Y:S01]  /*1560*/  VIADD R5, R3, 0x50 ;  /* 0x0000005003057836 */ /* 0x000fe20000000000 */
[----:B------:R-:W-:Y:S02]  /*1570*/  FSEL R56, R56, -INF , !P3 ;  /* 0xff80000038387808 */ /* 0x000fe40005800000 */
[----:B------:R-:W-:Y:S02]  /*1580*/  FMNMX R9, R53, R0, !PT ;  /* 0x0000000035097209 */ /* 0x000fe40007800000 */
[----:B------:R-:W-:-:S02]  /*1590*/  FSEL R57, R57, -INF , !P4 ;  /* 0xff80000039397808 */ /* 0x000fc40006000000 */
[----:B------:R-:W-:Y:S02]  /*15a0*/  FMNMX R0, R56, R9, !PT ;  /* 0x0000000938007209 */ /* 0x000fe40007800000 */
[----:B------:R-:W-:Y:S02]  /*15b0*/  FSEL R54, R54, -INF , !P1 ;  /* 0xff80000036367808 */ /* 0x000fe40004800000 */
[----:B------:R-:W-:Y:S02]  /*15c0*/  ISETP.GE.AND P1, PT, R5, R6, PT ;  /* 0x000000060500720c */ /* 0x000fe40003f26270 */
[----:B------:R-:W-:Y:S02]  /*15d0*/  IADD3 R5, R3, 0x51, RZ ;  /* 0x0000005103057810 */ /* 0x000fe40007ffe0ff */
[----:B------:R-:W-:Y:S02]  /*15e0*/  FSEL R60, R60, -INF , !P6 ;  /* 0xff8000003c3c7808 */ /* 0x000fe40007000000 */
[----:B------:R-:W-:-:S02]  /*15f0*/  FMNMX R9, R57, R0, !PT ;  /* 0x0000000039097209 */ /* 0x000fc40007800000 */
[----:B------:R-:W-:Y:S02]  /*1600*/  FSEL R55, R55, -INF , !P2 ;  /* 0xff80000037377808 */ /* 0x000fe40005000000 */
[----:B------:R-:W-:Y:S01]  /*1610*/  ISETP.GE.AND P2, PT, R5, R6, PT ;  /* 0x000000060500720c */ /* 0x000fe20003f46270 */
[----:B------:R-:W-:Y:S01]  /*1620*/  VIADD R5, R3, 0x58 ;  /* 0x0000005803057836 */ /* 0x000fe20000000000 */
[----:B------:R-:W-:Y:S02]  /*1630*/  FSEL R61, R61, -INF , !P5 ;  /* 0xff8000003d3d7808 */ /* 0x000fe40006800000 */
[----:B------:R-:W-:Y:S01]  /*1640*/  FMNMX R0, R60, R9, !PT ;  /* 0x000000093c007209 */ /* 0x000fe20007800000 */
[----:B------:R-:W-:Y:S01]  /*1650*/  VIADD R9, R3, 0x61 ;  /* 0x0000006103097836 */ /* 0x000fe20000000000 */
[----:B------:R-:W-:Y:S02]  /*1660*/  FSEL R58, R58, -INF , !P3 ;  /* 0xff8000003a3a7808 */ /* 0x000fe40005800000 */
[----:B------:R-:W-:-:S02]  /*1670*/  FSEL R64, R64, -INF , !P1 ;  /* 0xff80000040407808 */ /* 0x000fc40004800000 */
[----:B------:R-:W-:Y:S02]  /*1680*/  FMNMX R11, R61, R0, !PT ;  /* 0x000000003d0b7209 */ /* 0x000fe40007800000 */
[-C--:B------:R-:W-:Y:S01]  /*1690*/  ISETP.GE.AND P3, PT, R5, R6.reuse, PT ;  /* 0x000000060500720c */ /* 0x080fe20003f66270 */
[----:B------:R-:W-:Y:S01]  /*16a0*/  VIADD R5, R3, 0x59 ;  /* 0x0000005903057836 */ /* 0x000fe20000000000 */
[----:B------:R-:W-:Y:S02]  /*16b0*/  FSEL R65, R65, -INF , !P2 ;  /* 0xff80000041417808 */ /* 0x000fe40005000000 */
[----:B------:R-:W-:Y:S02]  /*16c0*/  FMNMX R0, R64, R11, !PT ;  /* 0x0000000b40007209 */ /* 0x000fe40007800000 */
[----:B------:R-:W-:Y:S02]  /*16d0*/  FSEL R59, R59, -INF , !P4 ;  /* 0xff8000003b3b7808 */ /* 0x000fe40006000000 */
[----:B------:R-:W-:-:S02]  /*16e0*/  ISETP.GE.AND P4, PT, R5, R6, PT ;  /* 0x000000060500720c */ /* 0x000fc40003f86270 */
[----:B------:R-:W-:Y:S02]  /*16f0*/  IADD3 R5, R3, 0x60, RZ ;  /* 0x0000006003057810 */ /* 0x000fe40007ffe0ff */
[----:B------:R-:W-:Y:S01]  /*1700*/  ISETP.GE.AND P0, PT, R9, R6, PT ;  /* 0x000000060900720c */ /* 0x000fe20003f06270 */
[----:B------:R-:W-:Y:S01]  /*1710*/  VIADD R9, R3, 0x68 ;  /* 0x0000006803097836 */ /* 0x000fe20000000000 */
[----:B------:R-:W-:Y:S02]  /*1720*/  FSEL R68, R68, -INF , !P3 ;  /* 0xff80000044447808 */ /* 0x000fe40005800000 */
[----:B------:R-:W-:Y:S02]  /*1730*/  FMNMX R11, R65, R0, !PT ;  /* 0x00000000410b7209 */ /* 0x000fe40007800000 */
[----:B------:R-:W-:Y:S02]  /*1740*/  FSEL R62, R62, -INF , !P6 ;  /* 0xff8000003e3e7808 */ /* 0x000fe40007000000 */
[----:B------:R-:W-:-:S02]  /*1750*/  ISETP.GE.AND P6, PT, R5, R6, PT ;  /* 0x000000060500720c */ /* 0x000fc40003fc6270 */
[----:B------:R-:W-:Y:S02]  /*1760*/  FSEL R69, R69, -INF , !P4 ;  /* 0xff80000045457808 */ /* 0x000fe40006000000 */
[----:B------:R-:W-:Y:S02]  /*1770*/  FMNMX R0, R68, R11, !PT ;  /* 0x0000000b44007209 */ /* 0x000fe40007800000 */
[----:B------:R-:W-:Y:S02]  /*1780*/  FSEL R66, R66, -INF , !P1 ;  /* 0xff80000042427808 */ /* 0x000fe40004800000 */
[----:B------:R-:W-:Y:S02]  /*1790*/  ISETP.GE.AND P1, PT, R9, R6, PT ;  /* 0x000000060900720c */ /* 0x000fe40003f26270 */
[----:B------:R-:W-:Y:S02]  /*17a0*/  IADD3 R9, R3, 0x69, RZ ;  /* 0x0000006903097810 */ /* 0x000fe40007ffe0ff */
        /* <DEDUP_REMOVED lines=8> */
[----:B------:R-:W-:Y:S02]  /*1830*/  FSEL R76, R76, -INF , !P1 ;  /* 0xff8000004c4c7808 */ /* 0x000fe40004800000 */
[----:B------:R-:W-:Y:S02]  /*1840*/  FMNMX R11, R73, R0, !PT ;  /* 0x00000000490b7209 */ /* 0x000fe40007800000 */
[----:B------:R-:W-:Y:S01]  /*1850*/  ISETP.GE.AND P3, PT, R9, R6, PT ;  /* 0x000000060900720c */ /* 0x000fe20003f66270 */
[----:B------:R-:W-:Y:S01]  /*1860*/  VIADD R9, R3, 0x71 ;  /* 0x0000007103097836 */ /* 0x000fe20000000000 */
[----:B------:R-:W-:Y:S02]  /*1870*/  FSEL R77, R77, -INF , !P2 ;  /* 0xff8000004d4d7808 */ /* 0x000fe40005000000 */
[----:B------:R-:W-:Y:S01]  /*1880*/  FMNMX R0, R76, R11, !PT ;  /* 0x0000000b4c007209 */ /* 0x000fe20007800000 */
[----:B------:R-:W-:Y:S01]  /*1890*/  VIADD R11, R3, 0x79 ;  /* 0x00000079030b7836 */ /* 0x000fe20000000000 */
[----:B------:R-:W-:-:S02]  /*18a0*/  FSEL R71, R71, -INF , !P4 ;  /* 0xff80000047477808 */ /* 0x000fc40006000000 */
[----:B------:R-:W-:Y:S02]  /*18b0*/  ISETP.GE.AND P4, PT, R9, R6, PT ;  /* 0x000000060900720c */ /* 0x000fe40003f86270 */
[----:B------:R-:W-:Y:S02]  /*18c0*/  FSEL R80, R80, -INF , !P3 ;  /* 0xff80000050507808 */ /* 0x000fe40005800000 */
[----:B------:R-:W-:Y:S02]  /*18d0*/  FMNMX R13, R77, R0, !PT ;  /* 0x000000004d0d7209 */ /* 0x000fe40007800000 */
[----:B------:R-:W-:Y:S02]  /*18e0*/  IADD3 R9, R3, 0x78, RZ ;  /* 0x0000007803097810 */ /* 0x000fe40007ffe0ff */
[----:B------:R-:W-:Y:S02]  /*18f0*/  FSEL R63, R63, -INF , !P5 ;  /* 0xff8000003f3f7808 */ /* 0x000fe40006800000 */
[----:B------:R-:W-:-:S02]  /*1900*/  FSEL R81, R81, -INF , !P4 ;  /* 0xff80000051517808 */ /* 0x000fc40006000000 */
[----:B------:R-:W-:Y:S02]  /*1910*/  FMNMX R0, R80, R13, !PT ;  /* 0x0000000d50007209 */ /* 0x000fe40007800000 */
[----:B------:R-:W-:Y:S02]  /*1920*/  ISETP.GE.AND P5, PT, R9, R6, PT ;  /* 0x000000060900720c */ /* 0x000fe40003fa6270 */
[----:B------:R-:W-:Y:S02]  /*1930*/  FMNMX R9, R81, R0, !PT ;  /* 0x0000000051097209 */ /* 0x000fe40007800000 */
[----:B------:R-:W-:Y:S02]  /*1940*/  FSEL R84, R84, -INF , !P5 ;  /* 0xff80000054547808 */ /* 0x000fe40006800000 */
[----:B------:R-:W-:Y:S02]  /*1950*/  ISETP.GE.AND P6, PT, R11, R6, PT ;  /* 0x000000060b00720c */ /* 0x000fe40003fc6270 */
[----:B------:R-:W-:-:S02]  /*1960*/  FMNMX R0, R84, R9, !PT ;  /* 0x0000000954007209 */ /* 0x000fc40007800000 */
[----:B------:R-:W-:Y:S02]  /*1970*/  FSEL R85, R85, -INF , !P6 ;  /* 0xff80000055557808 */ /* 0x000fe40007000000 */
[----:B------:R-:W-:Y:S02]  /*1980*/  P2R R8, PR, RZ, 0x2 ;  /* 0x00000002ff087803 */ /* 0x000fe40000000000 */
[----:B------:R-:W-:Y:S02]  /*1990*/  FMNMX R0, R85, R0, !PT ;  /* 0x0000000055007209 */ /* 0x000fe40007800000 */
[----:B------:R-:W-:Y:S02]  /*19a0*/  P2R R10, PR, RZ, 0x1 ;  /* 0x00000001ff0a7803 */ /* 0x000fe40000000000 */
[----:B------:R-:W-:Y:S01]  /*19b0*/  ISETP.GE.AND P0, PT, R5, R6, PT ;  /* 0x000000060500720c */ /* 0x000fe20003f06270 */
[----:B------:R-:W2:Y:S01]  /*19c0*/  SHFL.BFLY PT, R9, R0, 0x1, 0x1f ;  /* 0x0c201f0000097f89 */ /* 0x000ea200000e0000 */
[----:B------:R-:W-:-:S02]  /*19d0*/  FMNMX R5, R26, R27, !PT ;  /* 0x0000001b1a057209 */ /* 0x000fc40007800000 */
[----:B------:R-:W-:Y:S02]  /*19e0*/  FSEL R74, R74, -INF , !P0 ;  /* 0xff8000004a4a7808 */ /* 0x000fe40004000000 */
[----:B------:R-:W-:Y:S02]  /*19f0*/  ISETP.NE.AND P0, PT, R10, RZ, PT ;  /* 0x000000ff0a00720c */ /* 0x000fe40003f05270 */
[----:B------:R-:W-:Y:S02]  /*1a00*/  FSEL R79, R79, -INF , !P2 ;  /* 0xff8000004f4f7808 */ /* 0x000fe40005000000 */
[----:B------:R-:W-:Y:S02]  /*1a10*/  FSEL R82, R82, -INF , !P3 ;  /* 0xff80000052527808 */ /* 0x000fe40005800000 */
[----:B------:R-:W-:Y:S02]  /*1a20*/  FSEL R83, R83, -INF , !P4 ;  /* 0xff80000053537808 */ /* 0x000fe40006000000 */
[----:B------:R-:W-:-:S02]  /*1a30*/  FSEL R86, R86, -INF , !P5 ;  /* 0xff80000056567808 */ /* 0x000fc40006800000 */
[----:B------:R-:W-:Y:S02]  /*1a40*/  FSEL R87, R87, -INF , !P6 ;  /* 0xff80000057577808 */ /* 0x000fe40007000000 */
[----:B------:R-:W-:Y:S02]  /*1a50*/  FSEL R75, R75, -INF , !P0 ;  /* 0xff8000004b4b7808 */ /* 0x000fe40004000000 */
[----:B------:R-:W-:Y:S02]  /*1a60*/  ISETP.NE.AND P0, PT, R12, RZ, PT ;  /* 0x000000ff0c00720c */ /* 0x000fe40003f05270 */
[----:B--2---:R-:W-:Y:S02]  /*1a70*/  FMNMX R9, R0, R9, !PT ;  /* 0x0000000900097209 */ /* 0x004fe40007800000 */
[----:B------:R-:W-:-:S03]  /*1a80*/  FMNMX R0, R30, R5, !PT ;  /* 0x000000051e007209 */ /* 0x000fc60007800000 */
[----:B------:R-:W2:Y:S01]  /*1a90*/  SHFL.BFLY PT, R4, R9, 0x2, 0x1f ;  /* 0x0c401f0009047f89 */ /* 0x000ea200000e0000 */
[----:B------:R-:W-:-:S04]  /*1aa0*/  FMNMX R5, R31, R0, !PT ;  /* 0x000000001f057209 */ /* 0x000fc80007800000 */
[----:B------:R-:W-:-:S04]  /*1ab0*/  FMNMX R0, R34, R5, !PT ;  /* 0x0000000522007209 */ /* 0x000fc80007800000 */
[----:B------:R-:W-:-:S04]  /*1ac0*/  FMNMX R5, R35, R0, !PT ;  /* 0x0000000023057209 */ /* 0x000fc80007800000 */
[----:B------:R-:W-:-:S04]  /*1ad0*/  FMNMX R0, R38, R5, !PT ;  /* 0x0000000526007209 */ /* 0x000fc80007800000 */
[----:B------:R-:W-:-:S04]  /*1ae0*/  FMNMX R5, R39, R0, !PT ;  /* 0x0000000027057209 */ /* 0x000fc80007800000 */
[----:B------:R-:W-:Y:S02]  /*1af0*/  FMNMX R0, R42, R5, !PT ;  /* 0x000000052a007209 */ /* 0x000fe40007800000 */
[----:B--2---:R-:W-:Y:S02]  /*1b00*/  FMNMX R4, R9, R4, !PT ;  /* 0x0000000409047209 */ /* 0x004fe40007800000 */
[----:B------:R-:W-:Y:S02]  /*1b10*/  FMNMX R5, R43, R0, !PT ;  /* 0x000000002b057209 */ /* 0x000fe40007800000 */
[----:B------:R-:W-:Y:S02]  /*1b20*/  FSETP.NEU.AND P1, PT, R4, -INF , PT ;  /* 0xff8000000400780b */ /* 0x000fe40003f2d000 */
[----:B------:R-:W-:Y:S02]  /*1b30*/  FMNMX R0, R46, R5, !PT ;  /* 0x000000052e007209 */ /* 0x000fe40007800000 */
[----:B------:R-:W-:-:S02]  /*1b40*/  FSEL R2, R4, RZ, P1 ;  /* 0x000000ff04027208 */ /* 0x000fc40000800000 */
[----:B------:R-:W-:Y:S02]  /*1b50*/  ISETP.NE.AND P1, PT, R8, RZ, PT ;  /* 0x000000ff0800720c */ /* 0x000fe40003f25270 */
[----:B------:R-:W-:Y:S01]  /*1b60*/  FMNMX R5, R47, R0, !PT ;  /* 0x000000002f057209 */ /* 0x000fe20007800000 */
[----:B------:R-:W-:Y:S01]  /*1b70*/  FMUL R2, R2, UR10 ;  /* 0x0000000a02027c20 */ /* 0x000fe20008400000 */
[----:B------:R-:W-:Y:S02]  /*1b80*/  FSEL R78, R78, -INF , !P1 ;  /* 0xff8000004e4e7808 */ /* 0x000fe40004800000 */
[----:B------:R-:W-:Y:S01]  /*1b90*/  FMNMX R0, R50, R5, !PT ;  /* 0x0000000532007209 */ /* 0x000fe20007800000 */
[--C-:B------:R-:W-:Y:S01]  /*1ba0*/  FFMA R24, R24, UR10, -R2.reuse ;  /* 0x0000000a18187c23 */ /* 0x100fe20008000802 */
[--C-:B------:R-:W-:Y:S01]  /*1bb0*/  FFMA R9, R25, UR10, -R2.reuse ;  /* 0x0000000a19097c23 */ /* 0x100fe20008000802 */
[--C-:B------:R-:W-:Y:S01]  /*1bc0*/  FFMA R8, R28, UR10, -R2.reuse ;  /* 0x0000000a1c087c23 */ /* 0x100fe20008000802 */
[--C-:B------:R-:W-:Y:S01]  /*1bd0*/  FFMA R11, R29, UR10, -R2.reuse ;  /* 0x0000000a1d0b7c23 */ /* 0x100fe20008000802 */
[--C-:B------:R-:W-:Y:S01]  /*1be0*/  FFMA R10, R36, UR10, -R2.reuse ;  /* 0x0000000a240a7c23 */ /* 0x100fe20008000802 */
[----:B------:R-:W-:Y:S01]  /*1bf0*/  FSETP.GEU.AND P1, PT, R24, -126, PT ;  /* 0xc2fc00001800780b */ /* 0x000fe20003f2e000 */
        /* <DEDUP_REMOVED lines=11> */
[----:B------:R-:W-:Y:S01]  /*1cb0*/  FMNMX R5, R51, R0, !PT ;  /* 0x0000000033057209 */ /* 0x000fe20007800000 */
[----:B------:R-:W-:Y:S01]  /*1cc0*/  @!P1 FMUL R24, R24, 0.5 ;  /* 0x3f00000018189820 */ /* 0x000fe20000400000 */
[--C-:B------:R-:W-:Y:S01]  /*1cd0*/  FFMA R12, R44, UR10, -R2.reuse ;  /* 0x0000000a2c0c7c23 */ /* 0x100fe20008000802 */
[----:B------:R-:W-:Y:S01]  /*1ce0*/  @!P2 FMUL R9, R9, 0.5 ;  /* 0x3f0000000909a820 */ /* 0x000fe20000400000 */
[----:B------:R-:W-:Y:S01]  /*1cf0*/  FMNMX R0, R54, R5, !PT ;  /* 0x0000000536007209 */ /* 0x000fe20007800000 */
[----:B------:R-:W-:Y:S01]  /*1d00*/  @!P3 FMUL R8, R8, 0.5 ;  /* 0x3f0000000808b820 */ /* 0x000fe20000400000 */
[--C-:B------:R-:W-:Y:S01]  /*1d10*/  FFMA R19, R45, UR10, -R2.reuse ;  /* 0x0000000a2d137c23 */ /* 0x100fe20008000802 */
[----:B------:R-:W2:Y:S01]  /*1d20*/  MUFU.EX2 R24, R24 ;  /* 0x0000001800187308 */ /* 0x000ea20000000800 */
[----:B------:R-:W-:Y:S01]  /*1d30*/  @!P4 FMUL R11, R11, 0.5 ;  /* 0x3f0000000b0bc820 */ /* 0x000fe20000400000 */
[----:B------:R-:W-:Y:S01]  /*1d40*/  @!P5 FMUL R28, R28, 0.5 ;  /* 0x3f0000001c1cd820 */ /* 0x000fe20000400000 */
[----:B------:R-:W-:Y:S01]  /*1d50*/  FMNMX R5, R55, R0, !PT ;  /* 0x0000000037057209 */ /* 0x000fe20007800000 */
[----:B------:R-:W-:Y:S01]  /*1d60*/  @!P6 FMUL R13, R13, 0.5 ;  /* 0x3f0000000d0de820 */ /* 0x000fe20000400000 */
[--C-:B------:R-:W-:Y:S01]  /*1d70*/  FFMA R21, R49, UR10, -R2.reuse ;  /* 0x0000000a31157c23 */ /* 0x100fe20008000802 */
[--C-:B------:R-:W-:Y:S01]  /*1d80*/  FFMA R14, R52, UR10, -R2.reuse ;  /* 0x0000000a340e7c23 */ /* 0x100fe20008000802 */
[----:B------:R-:W-:Y:S01]  /*1d90*/  FMNMX R0, R58, R5, !PT ;  /* 0x000000053a007209 */ /* 0x000fe20007800000 */
[----:B------:R-:W3:Y:S01]  /*1da0*/  MUFU.EX2 R9, R9 ;  /* 0x0000000900097308 */ /* 0x000ee20000000800 */
[--C-:B------:R-:W-:Y:S01]  /*1db0*/  FFMA R23, R53, UR10, -R2.reuse ;  /* 0x0000000a35177c23 */ /* 0x100fe20008000802 */
[--C-:B------:R-:W-:Y:S01]  /*1dc0*/  FFMA R60, R60, UR10, -R2.reuse ;  /* 0x0000000a3c3c7c23 */ /* 0x100fe20008000802 */
[----:B------:R-:W-:Y:S01]  /*1dd0*/  FMNMX R5, R59, R0, !PT ;  /* 0x000000003b057209 */ /* 0x000fe20007800000 */
[--C-:B------:R-:W-:Y:S01]  /*1de0*/  FFMA R25, R56, UR10, -R2.reuse ;  /* 0x0000000a38197c23 */ /* 0x100fe20008000802 */
[--C-:B------:R-:W-:Y:S01]  /*1df0*/  FFMA R57, R57, UR10, -R2.reuse ;  /* 0x0000000a39397c23 */ /* 0x100fe20008000802 */
[--C-:B------:R-:W-:Y:S01]  /*1e00*/  FFMA R61, R61, UR10, -R2.reuse ;  /* 0x0000000a3d3d7c23 */ /* 0x100fe20008000802 */
[----:B------:R-:W-:Y:S01]  /*1e10*/  FMNMX R0, R62, R5, !PT ;  /* 0x000000053e007209 */ /* 0x000fe20007800000 */
[----:B------:R-:W4:Y:S01]  /*1e20*/  MUFU.EX2 R8, R8 ;  /* 0x0000000800087308 */ /* 0x000f220000000800 */
[----:B--2---:R-:W-:Y:S01]  /*1e30*/  @!P1 FMUL R24, R24, R24 ;  /* 0x0000001818189220 */ /* 0x004fe20000400000 */
[----:B------:R-:W-:Y:S01]  /*1e40*/  FSETP.GEU.AND P1, PT, R10, -126, PT ;  /* 0xc2fc00000a00780b */ /* 0x000fe20003f2e000 */
[--C-:B------:R-:W-:Y:S01]  /*1e50*/  FFMA R64, R64, UR10, -R2.reuse ;  /* 0x0000000a40407c23 */ /* 0x100fe20008000802 */
[----:B------:R-:W-:Y:S01]  /*1e60*/  FMNMX R5, R63, R0, !PT ;  /* 0x000000003f057209 */ /* 0x000fe20007800000 */
[--C-:B------:R-:W-:Y:S01]  /*1e70*/  FFMA R65, R65, UR10, -R2.reuse ;  /* 0x0000000a41417c23 */ /* 0x100fe20008000802 */
[--C-:B------:R-:W-:Y:S01]  /*1e80*/  FFMA R72, R72, UR10, -R2.reuse ;  /* 0x0000000a48487c23 */ /* 0x100fe20008000802 */
[--C-:B------:R-:W-:Y:S01]  /*1e90*/  FFMA R68, R68, UR10, -R2.reuse ;  /* 0x0000000a44447c23 */ /* 0x100fe20008000802 */
[----:B------:R-:W2:Y:S01]  /*1ea0*/  MUFU.EX2 R11, R11 ;  /* 0x0000000b000b7308 */ /* 0x000ea20000000800 */
[----:B---3--:R-:W-:Y:S01]  /*1eb0*/  @!P2 FMUL R9, R9, R9 ;  /* 0x000000090909a220 */ /* 0x008fe20000400000 */
[----:B------:R-:W-:Y:S01]  /*1ec0*/  FSETP.GEU.AND P2, PT, R15, -126, PT ;  /* 0xc2fc00000f00780b */ /* 0x000fe20003f4e000 */
[--C-:B------:R-:W-:Y:S01]  /*1ed0*/  FFMA R69, R69, UR10, -R2.reuse ;  /* 0x0000000a45457c23 */ /* 0x100fe20008000802 */
[----:B------:R-:W-:Y:S01]  /*1ee0*/  FMNMX R0, R66, R5, !PT ;  /* 0x0000000542007209 */ /* 0x000fe20007800000 */
[--C-:B------:R-:W-:Y:S01]  /*1ef0*/  FFMA R73, R73, UR10, -R2.reuse ;  /* 0x0000000a49497c23 */ /* 0x100fe20008000802 */
[--C-:B------:R-:W-:Y:S01]  /*1f00*/  FFMA R76, R76, UR10, -R2.reuse ;  /* 0x0000000a4c4c7c23 */ /* 0x100fe20008000802 */
[----:B------:R-:W-:Y:S01]  /*1f10*/  @!P1 FMUL R10, R10, 0.5 ;  /* 0x3f0000000a0a9820 */ /* 0x000fe20000400000 */
[----:B------:R-:W3:Y:S01]  /*1f20*/  MUFU.EX2 R28, R28 ;  /* 0x0000001c001c7308 */ /* 0x000ee20000000800 */
[----:B----4-:R-:W-:Y:S01]  /*1f30*/  @!P3 FMUL R8, R8, R8 ;  /* 0x000000080808b220 */ /* 0x010fe20000400000 */
[----:B------:R-:W-:Y:S01]  /*1f40*/  FSETP.GEU.AND P3, PT, R32, -126, PT ;  /* 0xc2fc00002000780b */ /* 0x000fe20003f6e000 */
[--C-:B------:R-:W-:Y:S01]  /*1f50*/  FFMA R77, R77, UR10, -R2.reuse ;  /* 0x0000000a4d4d7c23 */ /* 0x100fe20008000802 */
[----:B------:R-:W-:Y:S01]  /*1f60*/  FMNMX R5, R67, R0, !PT ;  /* 0x0000000043057209 */ /* 0x000fe20007800000 */
[--C-:B------:R-:W-:Y:S01]  /*1f70*/  FFMA R81, R81, UR10, -R2.reuse ;  /* 0x0000000a51517c23 */ /* 0x100fe20008000802 */
[--C-:B------:R-:W-:Y:S01]  /*1f80*/  FFMA R80, R80, UR10, -R2.reuse ;  /* 0x0000000a50507c23 */ /* 0x100fe20008000802 */
[----:B------:R-:W-:Y:S01]  /*1f90*/  @!P2 FMUL R15, R15, 0.5 ;  /* 0x3f0000000f0fa820 */ /* 0x000fe20000400000 */
[----:B------:R-:W4:Y:S01]  /*1fa0*/  MUFU.EX2 R10, R10 ;  /* 0x0000000a000a7308 */ /* 0x000f220000000800 */
[----:B--2---:R-:W-:Y:S01]  /*1fb0*/  @!P4 FMUL R11, R11, R11 ;  /* 0x0000000b0b0bc220 */ /* 0x004fe20000400000 */
[----:B------:R-:W-:Y:S01]  /*1fc0*/  FSETP.GEU.AND P4, PT, R17, -126, PT ;  /* 0xc2fc00001100780b */ /* 0x000fe20003f8e000 */
[--C-:B------:R-:W-:Y:S01]  /*1fd0*/  FFMA R84, R84, UR10, -R2.reuse ;  /* 0x0000000a54547c23 */ /* 0x100fe20008000802 */
[----:B------:R-:W-:Y:S01]  /*1fe0*/  FMNMX R0, R70, R5, !PT ;  /* 0x0000000546007209 */ /* 0x000fe20007800000 */
[----:B------:R-:W-:-:S02]  /*1ff0*/  FFMA R2, R85, UR10, -R2 ;  /* 0x0000000a55027c23 */ /* 0x000fc40008000802 */
[----:B------:R-:W-:Y:S01]  /*2000*/  @!P3 FMUL R32, R32, 0.5 ;  /* 0x3f0000002020b820 */ /* 0x000fe20000400000 */
[----:B------:R-:W2:Y:S01]  /*2010*/  MUFU.EX2 R13, R13 ;  /* 0x0000000d000d7308 */ /* 0x000ea20000000800 */
[----:B---3--:R-:W-:Y:S01]  /*2020*/  @!P5 FMUL R28, R28, R28 ;  /* 0x0000001c1c1cd220 */ /* 0x008fe20000400000 */
[----:B------:R-:W-:Y:S02]  /*2030*/  FSETP.GEU.AND P5, PT, R12, -126, PT ;  /* 0xc2fc00000c00780b */ /* 0x000fe40003fae000 */
[----:B------:R-:W-:-:S03]  /*2040*/  FMNMX R5, R71, R0, !PT ;  /* 0x0000000047057209 */ /* 0x000fc60007800000 */
[----:B------:R-:W-:Y:S01]  /*2050*/  @!P4 FMUL R17, R17, 0.5 ;  /* 0x3f0000001111c820 */ /* 0x000fe20000400000 */
[----:B------:R-:W3:Y:S01]  /*2060*/  MUFU.EX2 R15, R15 ;  /* 0x0000000f000f7308 */ /* 0x000ee20000000800 */
[----:B----4-:R-:W-:Y:S01]  /*2070*/  @!P1 FMUL R10, R10, R10 ;  /* 0x0000000a0a0a9220 */ /* 0x010fe20000400000 */
[----:B------:R-:W-:Y:S02]  /*2080*/  FSETP.GEU.AND P1, PT, R36, -126, PT ;  /* 0xc2fc00002400780b */ /* 0x000fe40003f2e000 */
[----:B------:R-:W-:-:S03]  /*2090*/  FMNMX R0, R74, R5, !PT ;  /* 0x000000054a007209 */ /* 0x000fc60007800000 */
[----:B------:R-:W-:Y:S01]  /*20a0*/  @!P5 FMUL R12, R12, 0.5 ;  /* 0x3f0000000c0cd820 */ /* 0x000fe20000400000 */
[----:B------:R-:W4:Y:S01]  /*20b0*/  MUFU.EX2 R32, R32 ;  /* 0x0000002000207308 */ /* 0x000f220000000800 */
[----:B--2---:R-:W-:Y:S01]  /*20c0*/  @!P6 FMUL R13, R13, R13 ;  /* 0x0000000d0d0de220 */ /* 0x004fe20000400000 */
[----:B------:R-:W-:Y:S02]  /*20d0*/  FSETP.GEU.AND P6, PT, R19, -126, PT ;  /* 0xc2fc00001300780b */ /* 0x000fe40003fce000 */
[----:B------:R-:W-:-:S03]  /*20e0*/  FMNMX R5, R75, R0, !PT ;  /* 0x000000004b057209 */ /* 0x000fc60007800000 */
        /* <DEDUP_REMOVED lines=32> */
[----:B------:R-:W5:Y:S01]  /*22f0*/  SHFL.BFLY PT, R5, R0, 0x1, 0x1f ;  /* 0x0c201f0000057f89 */ /* 0x000f6200000e0000 */
[----:B---3--:R-:W-:Y:S01]  /*2300*/  @!P2 FMUL R21, R21, R21 ;  /* 0x000000151515a220 */ /* 0x008fe20000400000 */
[----:B------:R-:W-:-:S04]  /*2310*/  FSETP.GEU.AND P2, PT, R61, -126, PT ;  /* 0xc2fc00003d00780b */ /* 0x000fc80003f4e000 */
[----:B------:R-:W-:Y:S01]  /*2320*/  @!P6 FMUL R57, R57, 0.5 ;  /* 0x3f0000003939e820 */ /* 0x000fe20000400000 */
[----:B------:R-:W3:Y:S01]  /*2330*/  MUFU.EX2 R29, R60 ;  /* 0x0000003c001d7308 */ /* 0x000ee20000000800 */
[----:B----4-:R-:W-:Y:S01]  /*2340*/  @!P3 FMUL R14, R14, R14 ;  /* 0x0000000e0e0eb220 */ /* 0x010fe20000400000 */
[----:B------:R-:W-:-:S06]  /*2350*/  FSETP.GEU.AND P3, PT, R64, -126, PT ;  /* 0xc2fc00004000780b */ /* 0x000fcc0003f6e000 */
[----:B------:R-:W4:Y:S01]  /*2360*/  MUFU.EX2 R25, R25 ;  /* 0x0000001900197308 */ /* 0x000f220000000800 */
[----:B--2---:R-:W-:Y:S01]  /*2370*/  @!P4 FMUL R23, R23, R23 ;  /* 0x000000171717c220 */ /* 0x004fe20000400000 */
[----:B------:R-:W-:Y:S01]  /*2380*/  FSETP.GEU.AND P4, PT, R65, -126, PT ;  /* 0xc2fc00004100780b */ /* 0x000fe20003f8e000 */
[----:B------:R-:W-:-:S04]  /*2390*/  @!P2 FMUL R61, R61, 0.5 ;  /* 0x3f0000003d3da820 */ /* 0x000fc80000400000 */
[----:B------:R-:W-:Y:S01]  /*23a0*/  @!P3 FMUL R64, R64, 0.5 ;  /* 0x3f0000004040b820 */ /* 0x000fe20000400000 */
[----:B------:R-:W2:Y:S01]  /*23b0*/  MUFU.EX2 R40, R57 ;  /* 0x0000003900287308 */ /* 0x000ea20000000800 */
[----:B---3--:R-:W-:Y:S01]  /*23c0*/  @!P1 FMUL R29, R29, R29 ;  /* 0x0000001d1d1d9220 */ /* 0x008fe20000400000 */
[----:B------:R-:W-:Y:S02]  /*23d0*/  FSETP.GEU.AND P1, PT, R72, -126, PT ;  /* 0xc2fc00004800780b */ /* 0x000fe40003f2e000 */
[----:B-----5:R-:W-:-:S03]  /*23e0*/  FMNMX R5, R0, R5, !PT ;  /* 0x0000000500057209 */ /* 0x020fc60007800000 */
[----:B------:R-:W-:Y:S01]  /*23f0*/  @!P4 FMUL R65, R65, 0.5 ;  /* 0x3f0000004141c820 */ /* 0x000fe20000400000 */
[----:B------:R-:W3:Y:S01]  /*2400*/  MUFU.EX2 R16, R61 ;  /* 0x0000003d00107308 */ /* 0x000ee20000000800 */
[----:B----4-:R-:W-:Y:S01]  /*2410*/  @!P5 FMUL R25, R25, R25 ;  /* 0x000000191919d220 */ /* 0x010fe20000400000 */
[----:B------:R-:W-:Y:S01]  /*2420*/  FSETP.GEU.AND P5, PT, R68, -126, PT ;  /* 0xc2fc00004400780b */ /* 0x000fe20003fae000 */
[----:B------:R-:W4:Y:S04]  /*2430*/  SHFL.BFLY PT, R0, R5, 0x2, 0x1f ;  /* 0x0c401f0005007f89 */ /* 0x000f2800000e0000 */
[----:B------:R-:W-:Y:S01]  /*2440*/  @!P1 FMUL R72, R72, 0.5 ;  /* 0x3f00000048489820 */ /* 0x000fe20000400000 */
[----:B------:R-:W5:Y:S01]  /*2450*/  MUFU.EX2 R33, R64 ;  /* 0x0000004000217308 */ /* 0x000f620000000800 */
[----:B--2---:R-:W-:Y:S01]  /*2460*/  @!P6 FMUL R40, R40, R40 ;  /* 0x000000282828e220 */ /* 0x004fe20000400000 */
[----:B------:R-:W-:-:S05]  /*2470*/  FSETP.GEU.AND P6, PT, R69, -126, PT ;  /* 0xc2fc00004500780b */ /* 0x000fca0003fce000 */
[----:B------:R-:W-:Y:S01]  /*2480*/  @!P5 FMUL R68, R68, 0.5 ;  /* 0x3f0000004444d820 */ /* 0x000fe20000400000 */
[----:B------:R-:W2:Y:S01]  /*2490*/  MUFU.EX2 R44, R65 ;  /* 0x00000041002c7308 */ /* 0x000ea20000000800 */
[----:B---3--:R-:W-:Y:S01]  /*24a0*/  @!P2 FMUL R16, R16, R16 ;  /* 0x000000101010a220 */ /* 0x008fe20000400000 */
[----:B------:R-:W-:-:S05]  /*24b0*/  FSETP.GEU.AND P2, PT, R73, -126, PT ;  /* 0xc2fc00004900780b */ /* 0x000fca0003f4e000 */
[----:B------:R-:W-:Y:S01]  /*24c0*/  @!P6 FMUL R69, R69, 0.5 ;  /* 0x3f0000004545e820 */ /* 0x000fe20000400000 */
[----:B------:R-:W3:Y:S01]  /*24d0*/  MUFU.EX2 R41, R72 ;  /* 0x0000004800297308 */ /* 0x000ee20000000800 */
[----:B-----5:R-:W-:Y:S01]  /*24e0*/  @!P3 FMUL R33, R33, R33 ;  /* 0x000000212121b220 */ /* 0x020fe20000400000 */
[----:B------:R-:W-:Y:S02]  /*24f0*/  FSETP.GEU.AND P3, PT, R76, -126, PT ;  /* 0xc2fc00004c00780b */ /* 0x000fe40003f6e000 */
[----:B----4-:R-:W-:-:S03]  /*2500*/  FMNMX R5, R5, R0, !PT ;  /* 0x0000000005057209 */ /* 0x010fc60007800000 */
[----:B------:R-:W-:Y:S01]  /*2510*/  @!P2 FMUL R73, R73, 0.5 ;  /* 0x3f0000004949a820 */ /* 0x000fe20000400000 */
[----:B------:R-:W4:Y:S01]  /*2520*/  MUFU.EX2 R37, R68 ;  /* 0x0000004400257308 */ /* 0x000f220000000800 */
        /* <DEDUP_REMOVED lines=8> */
[----:B----4-:R-:W-:Y:S01]  /*25b0*/  @!P5 FMUL R37, R37, R37 ;  /* 0x000000252525d220 */ /* 0x010fe20000400000 */
[----:B------:R-:W-:-:S05]  /*25c0*/  FSETP.GEU.AND P5, PT, R80, -126, PT ;  /* 0xc2fc00005000780b */ /* 0x000fca0003fae000 */
[----:B------:R-:W-:Y:S01]  /*25d0*/  @!P1 FMUL R81, R81, 0.5 ;  /* 0x3f00000051519820 */ /* 0x000fe20000400000 */
[----:B------:R-:W4:Y:S01]  /*25e0*/  MUFU.EX2 R45, R76 ;  /* 0x0000004c002d7308 */ /* 0x000f220000000800 */
[----:B--2---:R-:W-:Y:S01]  /*25f0*/  @!P6 FMUL R18, R18, R18 ;  /* 0x000000121212e220 */ /* 0x004fe20000400000 */
[----:B------:R-:W-:-:S04]  /*2600*/  FSETP.NEU.AND P6, PT, R5, -INF , PT ;  /* 0xff8000000500780b */ /* 0x000fc80003fcd000 */
[----:B------:R-:W-:Y:S01]  /*2610*/  FSEL R0, R5, RZ, P6 ;  /* 0x000000ff05007208 */ /* 0x000fe20003000000 */
[----:B------:R-:W-:Y:S01]  /*2620*/  @!P5 FMUL R80, R80, 0.5 ;  /* 0x3f0000005050d820 */ /* 0x000fe20000400000 */
[----:B------:R-:W2:Y:S01]  /*2630*/  MUFU.EX2 R20, R77 ;  /* 0x0000004d00147308 */ /* 0x000ea20000000800 */
[----:B---3--:R-:W-:Y:S01]  /*2640*/  @!P2 FMUL R48, R48, R48 ;  /* 0x000000303030a220 */ /* 0x008fe20000400000 */
[----:B------:R-:W-:Y:S01]  /*2650*/  FSETP.GEU.AND P2, PT, R2, -126, PT ;  /* 0xc2fc00000200780b */ /* 0x000fe20003f4e000 */
[----:B------:R-:W-:Y:S01]  /*2660*/  FMUL R0, R0, UR10 ;  /* 0x0000000a00007c20 */ /* 0x000fe20008400000 */
[----:B------:R-:W-:-:S03]  /*2670*/  FSETP.GEU.AND P6, PT, R84, -126, PT ;  /* 0xc2fc00005400780b */ /* 0x000fc60003fce000 */
[--C-:B------:R-:W-:Y:S01]  /*2680*/  FFMA R26, R26, UR10, -R0.reuse ;  /* 0x0000000a1a1a7c23 */ /* 0x100fe20008000800 */
[----:B------:R-:W3:Y:S01]  /*2690*/  MUFU.EX2 R52, R81 ;  /* 0x0000005100347308 */ /* 0x000ee20000000800 */
[--C-:B------:R-:W-:Y:S01]  /*26a0*/  FFMA R53, R27, UR10, -R0.reuse ;  /* 0x0000000a1b357c23 */ /* 0x100fe20008000800 */
[--C-:B------:R-:W-:Y:S01]  /*26b0*/  FFMA R57, R31, UR10, -R0.reuse ;  /* 0x0000000a1f397c23 */ /* 0x100fe20008000800 */
[----:B----4-:R-:W-:Y:S01]  /*26c0*/  @!P3 FMUL R45, R45, R45 ;  /* 0x0000002d2d2db220 */ /* 0x010fe20000400000 */
[----:B------:R-:W-:Y:S01]  /*26d0*/  FSETP.GEU.AND P3, PT, R26, -126, PT ;  /* 0xc2fc00001a00780b */ /* 0x000fe20003f6e000 */
[--C-:B------:R-:W-:Y:S01]  /*26e0*/  FFMA R30, R30, UR10, -R0.reuse ;  /* 0x0000000a1e1e7c23 */ /* 0x100fe20008000800 */
[--C-:B------:R-:W-:Y:S01]  /*26f0*/  FFMA R38, R38, UR10, -R0.reuse ;  /* 0x0000000a26267c23 */ /* 0x100fe20008000800 */
[----:B------:R-:W-:Y:S01]  /*2700*/  @!P2 FMUL R2, R2, 0.5 ;  /* 0x3f0000000202a820 */ /* 0x000fe20000400000 */
[----:B------:R-:W4:Y:S01]  /*2710*/  MUFU.EX2 R49, R80 ;  /* 0x0000005000317308 */ /* 0x000f220000000800 */
[----:B--2---:R-:W-:Y:S01]  /*2720*/  @!P4 FMUL R20, R20, R20 ;  /* 0x000000141414c220 */ /* 0x004fe20000400000 */
[----:B------:R-:W-:Y:S01]  /*2730*/  FSETP.GEU.AND P4, PT, R53, -126, PT ;  /* 0xc2fc00003500780b */ /* 0x000fe20003f8e000 */
[----:B------:R-:W-:Y:S01]  /*2740*/  @!P6 FMUL R84, R84, 0.5 ;  /* 0x3f0000005454e820 */ /* 0x000fe20000400000 */
[--C-:B------:R-:W-:Y:S01]  /*2750*/  FFMA R34, R34, UR10, -R0.reuse ;  /* 0x0000000a22227c23 */ /* 0x100fe20008000800 */
[--C-:B------:R-:W-:Y:S01]  /*2760*/  FFMA R50, R50, UR10, -R0.reuse ;  /* 0x0000000a32327c23 */ /* 0x100fe20008000800 */
[--C-:B------:R-:W-:Y:S01]  /*2770*/  FFMA R42, R42, UR10, -R0.reuse ;  /* 0x0000000a2a2a7c23 */ /* 0x100fe20008000800 */
[--C-:B------:R-:W-:Y:S01]  /*2780*/  FFMA R46, R46, UR10, -R0.reuse ;  /* 0x0000000a2e2e7c23 */ /* 0x100fe20008000800 */
[----:B------:R2:W5:Y:S01]  /*2790*/  MUFU.EX2 R22, R2 ;  /* 0x0000000200167308 */ /* 0x0005620000000800 */
[----:B---3--:R-:W-:Y:S01]  /*27a0*/  @!P1 FMUL R52, R52, R52 ;  /* 0x0000003434349220 */ /* 0x008fe20000400000 */
[----:B------:R-:W-:Y:S01]  /*27b0*/  FSETP.GEU.AND P1, PT, R57, -126, PT ;  /* 0xc2fc00003900780b */ /* 0x000fe20003f2e000 */
[----:B------:R-:W-:Y:S01]  /*27c0*/  @!P3 FMUL R26, R26, 0.5 ;  /* 0x3f0000001a1ab820 */ /* 0x000fe20000400000 */
[--C-:B------:R-:W-:Y:S01]  /*27d0*/  FFMA R63, R63, UR10, -R0.reuse ;  /* 0x0000000a3f3f7c23 */ /* 0x100fe20008000800 */
[--C-:B------:R-:W-:Y:S01]  /*27e0*/  FFMA R67, R67, UR10, -R0.reuse ;  /* 0x0000000a43437c23 */ /* 0x100fe20008000800 */
[--C-:B------:R-:W-:Y:S01]  /*27f0*/  FFMA R54, R54, UR10, -R0.reuse ;  /* 0x0000000a36367c23 */ /* 0x100fe20008000800 */
[----:B------:R-:W-:Y:S01]  /*2800*/  @!P4 FMUL R53, R53, 0.5 ;  /* 0x3f0000003535c820 */ /* 0x000fe20000400000 */
[----:B------:R3:W1:Y:S01]  /*2810*/  MUFU.EX2 R31, R26 ;  /* 0x0000001a001f7308 */ /* 0x0006620000000800 */
[----:B----4-:R-:W-:Y:S01]  /*2820*/  @!P5 FMUL R49, R49, R49 ;  /* 0x000000313131d220 */ /* 0x010fe20000400000 */
[----:B------:R-:W-:Y:S01]  /*2830*/  FSETP.GEU.AND P5, PT, R30, -126, PT ;  /* 0xc2fc00001e00780b */ /* 0x000fe20003fae000 */
[--C-:B--2---:R-:W-:Y:S01]  /*2840*/  FFMA R2, R35, UR10, -R0.reuse ;  /* 0x0000000a23027c23 */ /* 0x104fe20008000800 */
[--C-:B------:R-:W-:Y:S01]  /*2850*/  FFMA R75, R75, UR10, -R0.reuse ;  /* 0x0000000a4b4b7c23 */ /* 0x100fe20008000800 */
[--C-:B------:R-:W-:Y:S01]  /*2860*/  FFMA R59, R59, UR10, -R0.reuse ;  /* 0x0000000a3b3b7c23 */ /* 0x100fe20008000800 */
[--C-:B------:R-:W-:Y:S01]  /*2870*/  FFMA R83, R83, UR10, -R0.reuse ;  /* 0x0000000a53537c23 */ /* 0x100fe20008000800 */
[----:B------:R-:W-:Y:S01]  /*2880*/  @!P1 FMUL R57, R57, 0.5 ;  /* 0x3f00000039399820 */ /* 0x000fe20000400000 */
[----:B------:R-:W2:Y:S01]  /*2890*/  MUFU.EX2 R56, R53 ;  /* 0x0000003500387308 */ /* 0x000ea20000000800 */
[--C-:B---3--:R-:W-:Y:S01]  /*28a0*/  FFMA R26, R39, UR10, -R0.reuse ;  /* 0x0000000a271a7c23 */ /* 0x108fe20008000800 */
[----:B-----5:R-:W-:Y:S01]  /*28b0*/  @!P2 FMUL R22, R22, R22 ;  /* 0x000000161616a220 */ /* 0x020fe20000400000 */
[----:B------:R-:W-:Y:S01]  /*28c0*/  FSETP.GEU.AND P2, PT, R2, -126, PT ;  /* 0xc2fc00000200780b */ /* 0x000fe20003f4e000 */
[--C-:B------:R-:W-:Y:S01]  /*28d0*/  FFMA R71, R71, UR10, -R0.reuse ;  /* 0x0000000a47477c23 */ /* 0x100fe20008000800 */
[--C-:B------:R-:W-:Y:S01]  /*28e0*/  FFMA R78, R78, UR10, -R0.reuse ;  /* 0x0000000a4e4e7c23 */ /* 0x100fe20008000800 */
[--C-:B------:R-:W-:Y:S01]  /*28f0*/  FFMA R79, R79, UR10, -R0.reuse ;  /* 0x0000000a4f4f7c23 */ /* 0x100fe20008000800 */
[----:B------:R-:W-:Y:S01]  /*2900*/  @!P5 FMUL R30, R30, 0.5 ;  /* 0x3f0000001e1ed820 */ /* 0x000fe20000400000 */
[----:B------:R3:W4:Y:S01]  /*2910*/  MUFU.EX2 R60, R57 ;  /* 0x00000039003c7308 */ /* 0x0007220000000800 */
[----:B-1----:R-:W-:Y:S01]  /*2920*/  @!P3 FMUL R31, R31, R31 ;  /* 0x0000001f1f1fb220 */ /* 0x002fe20000400000 */
[----:B------:R-:W-:Y:S01]  /*2930*/  FSETP.GEU.AND P3, PT, R38, -126, PT ;  /* 0xc2fc00002600780b */ /* 0x000fe20003f6e000 */
[----:B------:R-:W-:Y:S01]  /*2940*/  FFMA R86, R86, UR10, -R0 ;  /* 0x0000000a56567c23 */ /* 0x000fe20008000800 */
[----:B------:R-:W-:Y:S01]  /*2950*/  FADD R61, R36, R49 ;  /* 0x00000031243d7221 */ /* 0x000fe20000000000 */
[----:B------:R-:W-:Y:S01]  /*2960*/  FADD R65, R21, R52 ;  /* 0x0000003415417221 */ /* 0x000fe20000000000 */
[----:B------:R-:W-:-:S02]  /*2970*/  F2FP.F16.F32.PACK_AB R52, R52, R49 ;  /* 0x000000313434723e */ /* 0x000fc400000000ff */
[----:B------:R-:W1:Y:S01]  /*2980*/  MUFU.EX2 R27, R84 ;  /* 0x00000054001b7308 */ /* 0x000e620000000800 */
[----:B--2---:R-:W-:Y:S01]  /*2990*/  @!P4 FMUL R56, R56, R56 ;  /* 0x000000383838c220 */ /* 0x004fe20000400000 */
[----:B------:R-:W-:Y:S01]  /*29a0*/  FSETP.GEU.AND P4, PT, R26, -126, PT ;  /* 0xc2fc00001a00780b */ /* 0x000fe20003f8e000 */
[----:B------:R-:W-:Y:S01]  /*29b0*/  @!P2 FMUL R2, R2, 0.5 ;  /* 0x3f0000000202a820 */ /* 0x000fe20000400000 */
[----:B---3--:R-:W-:Y:S01]  /*29c0*/  FADD R57, R32, R41 ;  /* 0x0000002920397221 */ /* 0x008fe20000000000 */
[----:B------:R-:W-:Y:S02]  /*29d0*/  F2FP.F16.F32.PACK_AB R32, R17, R32 ;  /* 0x000000201120723e */ /* 0x000fe400000000ff */
[----:B------:R-:W-:Y:S01]  /*29e0*/  @!P3 FMUL R38, R38, 0.5 ;  /* 0x3f0000002626b820 */ /* 0x000fe20000400000 */
[----:B------:R2:W3:Y:S01]  /*29f0*/  MUFU.EX2 R35, R30 ;  /* 0x0000001e00237308 */ /* 0x0004e20000000800 */
[----:B----4-:R-:W-:Y:S01]  /*2a00*/  @!P1 FMUL R60, R60, R60 ;  /* 0x0000003c3c3c9220 */ /* 0x010fe20000400000 */
[----:B------:R-:W-:-:S05]  /*2a10*/  F2FP.F16.F32.PACK_AB R36, R21, R36 ;  /* 0x000000241524723e */ /* 0x000fca00000000ff */
[----:B------:R-:W-:Y:S01]  /*2a20*/  @!P4 FMUL R26, R26, 0.5 ;  /* 0x3f0000001a1ac820 */ /* 0x000fe20000400000 */
[----:B------:R4:W5:Y:S01]  /*2a30*/  MUFU.EX2 R64, R2 ;  /* 0x0000000200407308 */ /* 0x0009620000000800 */
[----:B--2---:R-:W-:Y:S01]  /*2a40*/  FFMA R30, R43, UR10, -R0 ;  /* 0x0000000a2b1e7c23 */ /* 0x004fe20008000800 */
[----:B-1----:R-:W-:Y:S01]  /*2a50*/  @!P6 FMUL R27, R27, R27 ;  /* 0x0000001b1b1be220 */ /* 0x002fe20000400000 */
[----:B------:R-:W-:-:S03]  /*2a60*/  FSETP.GEU.AND P6, PT, R34, -126, PT ;  /* 0xc2fc00002200780b */ /* 0x000fc60003fce000 */
[----:B------:R-:W-:Y:S02]  /*2a70*/  FSETP.GEU.AND P1, PT, R30, -126, PT ;  /* 0xc2fc00001e00780b */ /* 0x000fe40003f2e000 */
[----:B------:R-:W1:Y:S01]  /*2a80*/  MUFU.EX2 R43, R38 ;  /* 0x00000026002b7308 */ /* 0x000e620000000800 */
[----:B----4-:R-:W-:Y:S01]  /*2a90*/  FFMA R2, R47, UR10, -R0 ;  /* 0x0000000a2f027c23 */ /* 0x010fe20008000800 */
[----:B---3--:R-:W-:Y:S01]  /*2aa0*/  @!P5 FMUL R35, R35, R35 ;  /* 0x000000232323d220 */ /* 0x008fe20000400000 */
[----:B------:R-:W-:-:S05]  /*2ab0*/  FSETP.GEU.AND P5, PT, R42, -126, PT ;  /* 0xc2fc00002a00780b */ /* 0x000fca0003fae000 */
[----:B------:R-:W-:Y:S01]  /*2ac0*/  @!P6 FMUL R34, R34, 0.5 ;  /* 0x3f0000002222e820 */ /* 0x000fe20000400000 */
[----:B------:R2:W3:Y:S01]  /*2ad0*/  MUFU.EX2 R68, R26 ;  /* 0x0000001a00447308 */ /* 0x0004e20000000800 */
[----:B-----5:R-:W-:Y:S01]  /*2ae0*/  @!P2 FMUL R64, R64, R64 ;  /* 0x000000404040a220 */ /* 0x020fe20000400000 */
[----:B------:R-:W-:Y:S01]  /*2af0*/  @!P1 FMUL R30, R30, 0.5 ;  /* 0x3f0000001e1e9820 */ /* 0x000fe20000400000 */
[----:B------:R-:W-:-:S04]  /*2b00*/  FSETP.GEU.AND P2, PT, R2, -126, PT ;  /* 0xc2fc00000200780b */ /* 0x000fc80003f4e000 */
[----:B------:R-:W-:Y:S01]  /*2b10*/  @!P5 FMUL R42, R42, 0.5 ;  /* 0x3f0000002a2ad820 */ /* 0x000fe20000400000 */
[----:B------:R4:W5:Y:S01]  /*2b20*/  MUFU.EX2 R72, R30 ;  /* 0x0000001e00487308 */ /* 0x0009620000000800 */
[----:B--2---:R-:W-:Y:S01]  /*2b30*/  FFMA R26, R51, UR10, -R0 ;  /* 0x0000000a331a7c23 */ /* 0x004fe20008000800 */
[----:B-1----:R-:W-:Y:S01]  /*2b40*/  @!P3 FMUL R43, R43, R43 ;  /* 0x0000002b2b2bb220 */ /* 0x002fe20000400000 */
[----:B------:R-:W-:-:S05]  /*2b50*/  FSETP.GEU.AND P3, PT, R50, -126, PT ;  /* 0xc2fc00003200780b */ /* 0x000fca0003f6e000 */
[----:B------:R1:W2:Y:S01]  /*2b60*/  MUFU.EX2 R39, R34 ;  /* 0x0000002200277308 */ /* 0x0002a20000000800 */
[----:B----4-:R-:W-:Y:S01]  /*2b70*/  FFMA R30, R55, UR10, -R0 ;  /* 0x0000000a371e7c23 */ /* 0x010fe20008000800 */
[----:B---3--:R-:W-:Y:S01]  /*2b80*/  @!P4 FMUL R68, R68, R68 ;  /* 0x000000444444c220 */ /* 0x008fe20000400000 */
[----:B------:R-:W-:Y:S01]  /*2b90*/  FSETP.GEU.AND P4, PT, R26, -126, PT ;  /* 0xc2fc00001a00780b */ /* 0x000fe20003f8e000 */
[----:B------:R-:W-:-:S04]  /*2ba0*/  @!P2 FMUL R2, R2, 0.5 ;  /* 0x3f0000000202a820 */ /* 0x000fc80000400000 */
[----:B------:R-:W-:Y:S01]  /*2bb0*/  @!P3 FMUL R50, R50, 0.5 ;  /* 0x3f0000003232b820 */ /* 0x000fe20000400000 */
[----:B-----5:R-:W-:Y:S01]  /*2bc0*/  @!P1 FMUL R72, R72, R72 ;  /* 0x0000004848489220 */ /* 0x020fe20000400000 */
[----:B------:R-:W-:Y:S01]  /*2bd0*/  FSETP.GEU.AND P1, PT, R30, -126, PT ;  /* 0xc2fc00001e00780b */ /* 0x000fe20003f2e000 */
[----:B------:R3:W4:Y:S01]  /*2be0*/  MUFU.EX2 R76, R2 ;  /* 0x00000002004c7308 */ /* 0x0007220000000800 */
[----:B-1----:R-:W-:-:S04]  /*2bf0*/  FFMA R34, R58, UR10, -R0 ;  /* 0x0000000a3a227c23 */ /* 0x002fc80008000800 */
[----:B------:R-:W-:Y:S01]  /*2c00*/  @!P4 FMUL R26, R26, 0.5 ;  /* 0x3f0000001a1ac820 */ /* 0x000fe20000400000 */
[----:B--2---:R-:W-:Y:S01]  /*2c10*/  @!P6 FMUL R39, R39, R39 ;  /* 0x000000272727e220 */ /* 0x004fe20000400000 */
[----:B------:R-:W-:Y:S01]  /*2c20*/  FSETP.GEU.AND P6, PT, R46, -126, PT ;  /* 0xc2fc00002e00780b */ /* 0x000fe20003fce000 */
[----:B------:R-:W1:Y:S01]  /*2c30*/  MUFU.EX2 R53, R50 ;  /* 0x0000003200357308 */ /* 0x000e620000000800 */
[----:B---3--:R-:W-:-:S03]  /*2c40*/  FFMA R2, R62, UR10, -R0 ;  /* 0x0000000a3e027c23 */ /* 0x008fc60008000800 */
[----:B------:R-:W-:-:S04]  /*2c50*/  @!P1 FMUL R30, R30, 0.5 ;  /* 0x3f0000001e1e9820 */ /* 0x000fc80000400000 */
[----:B------:R2:W3:Y:S01]  /*2c60*/  MUFU.EX2 R58, R26 ;  /* 0x0000001a003a7308 */ /* 0x0004e20000000800 */
[----:B----4-:R-:W-:Y:S01]  /*2c70*/  @!P2 FMUL R76, R76, R76 ;  /* 0x0000004c4c4ca220 */ /* 0x010fe20000400000 */
[----:B------:R-:W-:Y:S02]  /*2c80*/  FSETP.GEU.AND P2, PT, R59, -126, PT ;  /* 0xc2fc00003b00780b */ /* 0x000fe40003f4e000 */
[----:B------:R-:W-:-:S04]  /*2c90*/  @!P6 FMUL R46, R46, 0.5 ;  /* 0x3f0000002e2ee820 */ /* 0x000fc80000400000 */
[----:B------:R4:W5:Y:S01]  /*2ca0*/  MUFU.EX2 R62, R30 ;  /* 0x0000001e003e7308 */ /* 0x0009620000000800 */
[----:B-1----:R-:W-:Y:S01]  /*2cb0*/  @!P3 FMUL R53, R53, R53 ;  /* 0x000000353535b220 */ /* 0x002fe20000400000 */
[----:B------:R-:W-:Y:S01]  /*2cc0*/  FSETP.GEU.AND P3, PT, R2, -126, PT ;  /* 0xc2fc00000200780b */ /* 0x000fe20003f6e000 */
[----:B--2---:R-:W-:-:S04]  /*2cd0*/  FFMA R26, R66, UR10, -R0 ;  /* 0x0000000a421a7c23 */ /* 0x004fc80008000800 */
[----:B------:R-:W-:Y:S01]  /*2ce0*/  @!P2 FMUL R59, R59, 0.5 ;  /* 0x3f0000003b3ba820 */ /* 0x000fe20000400000 */
[----:B------:R-:W1:Y:S01]  /*2cf0*/  MUFU.EX2 R47, R42 ;  /* 0x0000002a002f7308 */ /* 0x000e620000000800 */
[----:B---3--:R-:W-:Y:S01]  /*2d00*/  @!P4 FMUL R58, R58, R58 ;  /* 0x0000003a3a3ac220 */ /* 0x008fe20000400000 */
[----:B------:R-:W-:Y:S01]  /*2d10*/  FSETP.GEU.AND P4, PT, R63, -126, PT ;  /* 0xc2fc00003f00780b */ /* 0x000fe20003f8e000 */
[----:B----4-:R-:W-:-:S04]  /*2d20*/  FFMA R30, R70, UR10, -R0 ;  /* 0x0000000a461e7c23 */ /* 0x010fc80008000800 */
[----:B------:R-:W-:Y:S01]  /*2d30*/  @!P3 FMUL R2, R2, 0.5 ;  /* 0x3f0000000202b820 */ /* 0x000fe20000400000 */
[----:B------:R-:W2:Y:S01]  /*2d40*/  MUFU.EX2 R51, R46 ;  /* 0x0000002e00337308 */ /* 0x000ea20000000800 */
[----:B-----5:R-:W-:Y:S01]  /*2d50*/  @!P1 FMUL R62, R62, R62 ;  /* 0x0000003e3e3e9220 */ /* 0x020fe20000400000 */
[----:B------:R-:W-:-:S05]  /*2d60*/  FSETP.GEU.AND P1, PT, R67, -126, PT ;  /* 0xc2fc00004300780b */ /* 0x000fca0003f2e000 */
[----:B------:R-:W-:Y:S01]  /*2d70*/  @!P4 FMUL R63, R63, 0.5 ;  /* 0x3f0000003f3fc820 */ /* 0x000fe20000400000 */
[----:B------:R3:W4:Y:S01]  /*2d80*/  MUFU.EX2 R66, R2 ;  /* 0x0000000200427308 */ /* 0x0007220000000800 */
[----:B-1----:R-:W-:Y:S01]  /*2d90*/  @!P5 FMUL R47, R47, R47 ;  /* 0x0000002f2f2fd220 */ /* 0x002fe20000400000 */
[----:B------:R-:W-:-:S05]  /*2da0*/  FSETP.GEU.AND P5, PT, R54, -126, PT ;  /* 0xc2fc00003600780b */ /* 0x000fca0003fae000 */
[----:B------:R-:W-:Y:S01]  /*2db0*/  @!P1 FMUL R67, R67, 0.5 ;  /* 0x3f00000043439820 */ /* 0x000fe20000400000 */
[----:B------:R-:W1:Y:S01]  /*2dc0*/  MUFU.EX2 R63, R63 ;  /* 0x0000003f003f7308 */ /* 0x000e620000000800 */
[----:B--2---:R-:W-:Y:S01]  /*2dd0*/  @!P6 FMUL R51, R51, R51 ;  /* 0x000000333333e220 */ /* 0x004fe20000400000 */
[----:B------:R-:W-:Y:S01]  /*2de0*/  FSETP.GEU.AND P6, PT, R34, -126, PT ;  /* 0xc2fc00002200780b */ /* 0x000fe20003fce000 */
[----:B---3--:R-:W-:-:S04]  /*2df0*/  FFMA R2, R82, UR10, -R0 ;  /* 0x0000000a52027c23 */ /* 0x008fc80008000800 */
[----:B------:R-:W-:Y:S01]  /*2e00*/  @!P5 FMUL R54, R54, 0.5 ;  /* 0x3f0000003636d820 */ /* 0x000fe20000400000 */
[----:B------:R-:W2:Y:S01]  /*2e10*/  MUFU.EX2 R67, R67 ;  /* 0x0000004300437308 */ /* 0x000ea20000000800 */
[----:B----4-:R-:W-:Y:S01]  /*2e20*/  @!P3 FMUL R66, R66, R66 ;  /* 0x000000424242b220 */ /* 0x010fe20000400000 */
[----:B------:R-:W-:-:S05]  /*2e30*/  FSETP.GEU.AND P3, PT, R75, -126, PT ;  /* 0xc2fc00004b00780b */ /* 0x000fca0003f6e000 */
[----:B------:R-:W-:Y:S01]  /*2e40*/  @!P6 FMUL R34, R34, 0.5 ;  /* 0x3f0000002222e820 */ /* 0x000fe20000400000 */
[----:B------:R-:W3:Y:S01]  /*2e50*/  MUFU.EX2 R55, R54 ;  /* 0x0000003600377308 */ /* 0x000ee20000000800 */
[----:B-1----:R-:W-:Y:S01]  /*2e60*/  @!P4 FMUL R63, R63, R63 ;  /* 0x0000003f3f3fc220 */ /* 0x002fe20000400000 */
[----:B------:R-:W-:-:S05]  /*2e70*/  FSETP.GEU.AND P4, PT, R2, -126, PT ;  /* 0xc2fc00000200780b */ /* 0x000fca0003f8e000 */
[----:B------:R-:W-:Y:S01]  /*2e80*/  @!P3 FMUL R75, R75, 0.5 ;  /* 0x3f0000004b4bb820 */ /* 0x000fe20000400000 */
[----:B------:R1:W4:Y:S01]  /*2e90*/  MUFU.EX2 R80, R34 ;  /* 0x0000002200507308 */ /* 0x0003220000000800 */
[----:B--2---:R-:W-:Y:S01]  /*2ea0*/  @!P1 FMUL R67, R67, R67 ;  /* 0x0000004343439220 */ /* 0x004fe20000400000 */
[----:B------:R-:W-:-:S03]  /*2eb0*/  FSETP.GEU.AND P1, PT, R83, -126, PT ;  /* 0xc2fc00005300780b */ /* 0x000fc60003f2e000 */
[----:B------:R-:W-:Y:S02]  /*2ec0*/  FADD R50, R64, R67 ;  /* 0x0000004340327221 */ /* 0x000fe40000000000 */
[----:B------:R-:W-:Y:S01]  /*2ed0*/  @!P4 FMUL R2, R2, 0.5 ;  /* 0x3f0000000202c820 */ /* 0x000fe20000400000 */
[----:B------:R-:W2:Y:S01]  /*2ee0*/  MUFU.EX2 R75, R75 ;  /* 0x0000004b004b7308 */ /* 0x000ea20000000800 */
[--C-:B-1----:R-:W-:Y:S01]  /*2ef0*/  FFMA R34, R74, UR10, -R0.reuse ;  /* 0x0000000a4a227c23 */ /* 0x102fe20008000800 */
[----:B---3--:R-:W-:Y:S01]  /*2f00*/  @!P5 FMUL R55, R55, R55 ;  /* 0x000000373737d220 */ /* 0x008fe20000400000 */
[----:B------:R-:W-:Y:S01]  /*2f10*/  FSETP.GEU.AND P5, PT, R26, -126, PT ;  /* 0xc2fc00001a00780b */ /* 0x000fe20003fae000 */
[----:B------:R-:W-:-:S03]  /*2f20*/  FFMA R0, R87, UR10, -R0 ;  /* 0x0000000a57007c23 */ /* 0x000fc60008000800 */
[----:B------:R-:W-:Y:S01]  /*2f30*/  @!P1 FMUL R83, R83, 0.5 ;  /* 0x3f00000053539820 */ /* 0x000fe20000400000 */
[----:B------:R1:W3:Y:S01]  /*2f40*/  MUFU.EX2 R84, R2 ;  /* 0x0000000200547308 */ /* 0x0002e20000000800 */
[----:B----4-:R-:W-:Y:S01]  /*2f50*/  @!P6 FMUL R80, R80, R80 ;  /* 0x000000505050e220 */ /* 0x010fe20000400000 */
[----:B------:R-:W-:-:S06]  /*2f60*/  FSETP.GEU.AND P6, PT, R34, -126, PT ;  /* 0xc2fc00002200780b */ /* 0x000fcc0003fce000 */
[----:B------:R-:W-:Y:S01]  /*2f70*/  @!P5 FMUL R26, R26, 0.5 ;  /* 0x3f0000001a1ad820 */ /* 0x000fe20000400000 */
[----:B------:R-:W4:Y:S01]  /*2f80*/  MUFU.EX2 R59, R59 ;  /* 0x0000003b003b7308 */ /* 0x000f220000000800 */
[----:B--2---:R-:W-:Y:S01]  /*2f90*/  @!P3 FMUL R75, R75, R75 ;  /* 0x0000004b4b4bb220 */ /* 0x004fe20000400000 */
[----:B------:R-:W-:Y:S01]  /*2fa0*/  FSETP.GEU.AND P3, PT, R79, -126, PT ;  /* 0xc2fc00004f00780b */ /* 0x000fe20003f6e000 */
[----:B-1----:R-:W-:Y:S01]  /*2fb0*/  FADD R2, R24, R25 ;  /* 0x0000001918027221 */ /* 0x002fe20000000000 */
[----:B------:R-:W-:Y:S01]  /*2fc0*/  F2FP.F16.F32.PACK_AB R24, R9, R24 ;  /* 0x000000180918723e */ /* 0x000fe200000000ff */
[----:B------:R-:W-:Y:S01]  /*2fd0*/  FADD R81, R72, R75 ;  /* 0x0000004b48517221 */ /* 0x000fe20000000000 */
[----:B------:R-:W-:Y:S02]  /*2fe0*/  @!P6 FMUL R34, R34, 0.5 ;  /* 0x3f0000002222e820 */ /* 0x000fe40000400000 */
[----:B------:R1:W2:Y:S01]  /*2ff0*/  MUFU.EX2 R70, R26 ;  /* 0x0000001a00467308 */ /* 0x0002a20000000800 */
[----:B---3--:R-:W-:Y:S01]  /*3000*/  @!P4 FMUL R84, R84, R84 ;  /* 0x000000545454c220 */ /* 0x008fe20000400000 */
[----:B------:R-:W-:-:S03]  /*3010*/  FSETP.GEU.AND P4, PT, R86, -126, PT ;  /* 0xc2fc00005600780b */ /* 0x000fc60003f8e000 */
[----:B------:R-:W-:Y:S02]  /*3020*/  FADD R85, R53, R84 ;  /* 0x0000005435557221 */ /* 0x000fe40000000000 */
[----:B------:R-:W-:Y:S01]  /*3030*/  @!P3 FMUL R79, R79, 0.5 ;  /* 0x3f0000004f4fb820 */ /* 0x000fe20000400000 */
[----:B------:R3:W5:Y:S01]  /*3040*/  MUFU.EX2 R82, R34 ;  /* 0x0000002200527308 */ /* 0x0007620000000800 */
[----:B----4-:R-:W-:Y:S01]  /*3050*/  @!P2 FMUL R59, R59, R59 ;  /* 0x0000003b3b3ba220 */ /* 0x010fe20000400000 */
[----:B------:R-:W-:Y:S01]  /*3060*/  FSETP.GEU.AND P2, PT, R30, -126, PT ;  /* 0xc2fc00001e00780b */ /* 0x000fe20003f4e000 */
[----:B-1----:R-:W-:Y:S01]  /*3070*/  FADD R26, R28, R33 ;  /* 0x000000211c1a7221 */ /* 0x002fe20000000000 */
[----:B------:R-:W-:-:S03]  /*3080*/  F2FP.F16.F32.PACK_AB R28, R13, R28 ;  /* 0x0000001c0d1c723e */ /* 0x000fc600000000ff */
[----:B------:R-:W-:Y:S01]  /*3090*/  @!P4 FMUL R86, R86, 0.5 ;  /* 0x3f0000005656c820 */ /* 0x000fe20000400000 */
[----:B------:R-:W1:Y:S01]  /*30a0*/  MUFU.EX2 R83, R83 ;  /* 0x0000005300537308 */ /* 0x000e620000000800 */
[----:B--2---:R-:W-:Y:S01]  /*30b0*/  @!P5 FMUL R70, R70, R70 ;  /* 0x000000464646d220 */ /* 0x004fe20000400000 */
[----:B------:R-:W-:Y:S01]  /*30c0*/  FSETP.GEU.AND P5, PT, R71, -126, PT ;  /* 0xc2fc00004700780b */ /* 0x000fe20003fae000 */
[----:B---3--:R-:W-:Y:S01]  /*30d0*/  FADD R34, R2, R57 ;  /* 0x0000003902227221 */ /* 0x008fe20000000000 */
[----:B------:R-:W-:Y:S01]  /*30e0*/  FADD R2, R9, R40 ;  /* 0x0000002809027221 */ /* 0x000fe20000000000 */
[----:B------:R-:W-:Y:S01]  /*30f0*/  FADD R57, R17, R48 ;  /* 0x0000003011397221 */ /* 0x000fe20000000000 */
[----:B------:R-:W-:Y:S01]  /*3100*/  FADD R69, R26, R61 ;  /* 0x0000003d1a457221 */ /* 0x000fe20000000000 */
[----:B------:R-:W-:Y:S01]  /*3110*/  @!P2 FMUL R30, R30, 0.5 ;  /* 0x3f0000001e1ea820 */ /* 0x000fe20000400000 */
[----:B------:R-:W-:Y:S01]  /*3120*/  MUFU.EX2 R79, R79 ;  /* 0x0000004f004f7308 */ /* 0x000fe20000000800 */
[----:B-----5:R-:W-:Y:S01]  /*3130*/  @!P6 FMUL R82, R82, R82 ;  /* 0x000000525252e220 */ /* 0x020fe20000400000 */
[----:B------:R-:W-:Y:S01]  /*3140*/  FSETP.GEU.AND P6, PT, R78, -126, PT ;  /* 0xc2fc00004e00780b */ /* 0x000fe20003fce000 */
[----:B------:R-:W-:Y:S01]  /*3150*/  FADD R38, R2, R57 ;  /* 0x0000003902267221 */ /* 0x000fe20000000000 */
[----:B------:R-:W-:Y:S01]  /*3160*/  FADD R57, R19, R20 ;  /* 0x0000001413397221 */ /* 0x000fe20000000000 */
[----:B------:R-:W-:Y:S01]  /*3170*/  FADD R2, R11, R16 ;  /* 0x000000100b027221 */ /* 0x000fe20000000000 */
[----:B------:R-:W-:Y:S01]  /*3180*/  FADD R26, R8, R29 ;  /* 0x0000001d081a7221 */ /* 0x000fe20000000000 */
[----:B------:R-:W-:Y:S01]  /*3190*/  @!P5 FMUL R71, R71, 0.5 ;  /* 0x3f0000004747d820 */ /* 0x000fe20000400000 */
[----:B------:R2:W3:Y:S01]  /*31a0*/  MUFU.EX2 R74, R30 ;  /* 0x0000001e004a7308 */ /* 0x0004e20000000800 */
[----:B-1----:R-:W-:Y:S01]  /*31b0*/  @!P1 FMUL R83, R83, R83 ;  /* 0x0000005353539220 */ /* 0x002fe20000400000 */
[----:B------:R-:W-:Y:S01]  /*31c0*/  FSETP.GEU.AND P1, PT, R0, -126, PT ;  /* 0xc2fc00000000780b */ /* 0x000fe20003f2e000 */
[----:B------:R-:W-:Y:S01]  /*31d0*/  FADD R2, R2, R57 ;  /* 0x0000003902027221 */ /* 0x000fe20000000000 */
[----:B------:R-:W-:Y:S01]  /*31e0*/  FADD R61, R12, R45 ;  /* 0x0000002d0c3d7221 */ /* 0x000fe20000000000 */
[----:B------:R-:W-:Y:S01]  /*31f0*/  FADD R77, R47, R82 ;  /* 0x000000522f4d7221 */ /* 0x000fe20000000000 */
[----:B------:R-:W-:Y:S01]  /*3200*/  FADD R46, R39, R70 ;  /* 0x00000046272e7221 */ /* 0x000fe20000000000 */
[----:B------:R-:W-:Y:S01]  /*3210*/  @!P6 FMUL R78, R78, 0.5 ;  /* 0x3f0000004e4ee820 */ /* 0x000fe20000400000 */
[----:B------:R-:W1:Y:S01]  /*3220*/  MUFU.EX2 R71, R71 ;  /* 0x0000004700477308 */ /* 0x000e620000000800 */
[----:B--2---:R-:W-:Y:S01]  /*3230*/  FADD R30, R13, R44 ;  /* 0x0000002c0d1e7221 */ /* 0x004fe20000000000 */
[----:B------:R-:W-:Y:S01]  /*3240*/  FADD R42, R26, R61 ;  /* 0x0000003d1a2a7221 */ /* 0x000fe20000000000 */
[----:B------:R-:W-:Y:S01]  /*3250*/  FADD R26, R10, R37 ;  /* 0x000000250a1a7221 */ /* 0x000fe20000000000 */
[----:B------:R-:W-:Y:S01]  /*3260*/  FADD R61, R14, R27 ;  /* 0x0000001b0e3d7221 */ /* 0x000fe20000000000 */
[----:B------:R-:W-:Y:S01]  /*3270*/  FADD R73, R30, R65 ;  /* 0x000000411e497221 */ /* 0x000fe20000000000 */
[----:B------:R-:W-:Y:S01]  /*3280*/  FADD R30, R15, R18 ;  /* 0x000000120f1e7221 */ /* 0x000fe20000000000 */
[----:B------:R-:W-:Y:S01]  /*3290*/  @!P1 FMUL R0, R0, 0.5 ;  /* 0x3f00000000009820 */ /* 0x000fe20000400000 */
[----:B------:R-:W2:Y:S01]  /*32a0*/  MUFU.EX2 R78, R78 ;  /* 0x0000004e004e7308 */ /* 0x000ea20000000800 */
[----:B------:R-:W-:Y:S01]  /*32b0*/  FADD R65, R23, R22 ;  /* 0x0000001617417221 */ /* 0x000fe20000000000 */
[----:B------:R-:W-:Y:S01]  /*32c0*/  FADD R61, R26, R61 ;  /* 0x0000003d1a3d7221 */ /* 0x000fe20000000000 */
[----:B------:R-:W-:Y:S01]  /*32d0*/  FADD R26, R31, R80 ;  /* 0x000000501f1a7221 */ /* 0x000fe20000000000 */
[----:B------:R-:W-:Y:S01]  /*32e0*/  FADD R87, R58, R83 ;  /* 0x000000533a577221 */ /* 0x000fe20000000000 */
[----:B------:R-:W-:Y:S01]  /*32f0*/  FADD R65, R30, R65 ;  /* 0x000000411e417221 */ /* 0x000fe20000000000 */
[----:B------:R-:W-:Y:S01]  /*3300*/  FADD R30, R56, R59 ;  /* 0x0000003b381e7221 */ /* 0x000fe20000000000 */
[----:B---3--:R-:W-:Y:S01]  /*3310*/  @!P2 FMUL R74, R74, R74 ;  /* 0x0000004a4a4aa220 */ /* 0x008fe20000400000 */
[----:B------:R-:W3:Y:S01]  /*3320*/  MUFU.EX2 R86, R86 ;  /* 0x0000005600567308 */ /* 0x000ee20000000800 */
[----:B-1----:R-:W-:Y:S01]  /*3330*/  @!P5 FMUL R71, R71, R71 ;  /* 0x000000474747d220 */ /* 0x002fe20000400000 */
[----:B------:R-:W-:Y:S01]  /*3340*/  @!P3 FMUL R79, R79, R79 ;  /* 0x0000004f4f4fb220 */ /* 0x000fe20000400000 */
[----:B------:R-:W-:Y:S01]  /*3350*/  FADD R54, R26, R77 ;  /* 0x0000004d1a367221 */ /* 0x000fe20000000000 */
[----:B------:R-:W-:Y:S01]  /*3360*/  FADD R89, R46, R85 ;  /* 0x000000552e597221 */ /* 0x000fe20000000000 */
[----:B------:R-:W-:Y:S01]  /*3370*/  FADD R88, R30, R81 ;  /* 0x000000511e587221 */ /* 0x000fe20000000000 */
[----:B------:R-:W-:Y:S01]  /*3380*/  FADD R91, R50, R87 ;  /* 0x00000057325b7221 */ /* 0x000fe20000000000 */
[----:B------:R-:W-:Y:S01]  /*3390*/  FADD R30, R43, R74 ;  /* 0x0000004a2b1e7221 */ /* 0x000fe20000000000 */
[----:B------:R1:W4:Y:S01]  /*33a0*/  MUFU.EX2 R57, R0 ;  /* 0x0000000000397308 */ /* 0x0003220000000800 */
[----:B--2---:R-:W-:Y:S01]  /*33b0*/  @!P6 FMUL R78, R78, R78 ;  /* 0x0000004e4e4ee220 */ /* 0x004fe20000400000 */
[----:B------:R-:W-:Y:S01]  /*33c0*/  FADD R26, R60, R63 ;  /* 0x0000003f3c1a7221 */ /* 0x000fe20000000000 */
[----:B------:R-:W-:Y:S01]  /*33d0*/  FADD R81, R76, R79 ;  /* 0x0000004f4c517221 */ /* 0x000fe20000000000 */
[----:B------:R-:W-:Y:S01]  /*33e0*/  FADD R46, R68, R71 ;  /* 0x00000047442e7221 */ /* 0x000fe20000000000 */
[----:B------:R-:W-:Y:S01]  /*33f0*/  FADD R77, R51, R78 ;  /* 0x0000004e334d7221 */ /* 0x000fe20000000000 */
[----:B------:R-:W-:Y:S01]  /*3400*/  FADD R54, R54, R89 ;  /* 0x0000005936367221 */ /* 0x000fe20000000000 */
[----:B------:R-:W-:Y:S01]  /*3410*/  FADD R26, R26, R81 ;  /* 0x000000511a1a7221 */ /* 0x000fe20000000000 */
[----:B------:R-:W-:Y:S01]  /*3420*/  FADD R88, R88, R91 ;  /* 0x0000005b58587221 */ /* 0x000fe20000000000 */
[----:B---3--:R-:W-:Y:S01]  /*3430*/  @!P4 FMUL R86, R86, R86 ;  /* 0x000000565656c220 */ /* 0x008fe20000400000 */
[----:B-1----:R-:W-:Y:S01]  /*3440*/  FADD R0, R35, R66 ;  /* 0x0000004223007221 */ /* 0x002fe20000000000 */
[----:B------:R-:W-:Y:S01]  /*3450*/  FADD R34, R34, R69 ;  /* 0x0000004522227221 */ /* 0x000fe20000000000 */
[----:B------:R-:W-:Y:S01]  /*3460*/  FADD R38, R38, R73 ;  /* 0x0000004926267221 */ /* 0x000fe20000000000 */
[----:B------:R-:W-:Y:S01]  /*3470*/  FADD R85, R55, R86 ;  /* 0x0000005637557221 */ /* 0x000fe20000000000 */
[----:B------:R-:W-:Y:S01]  /*3480*/  FADD R0, R0, R77 ;  /* 0x0000004d00007221 */ /* 0x000fe20000000000 */
[----:B------:R-:W-:Y:S01]  /*3490*/  FADD R61, R42, R61 ;  /* 0x0000003d2a3d7221 */ /* 0x000fe20000000000 */
[----:B------:R-:W-:Y:S01]  /*34a0*/  FADD R65, R2, R65 ;  /* 0x0000004102417221 */ /* 0x000fe20000000000 */
[----:B----4-:R-:W-:Y:S01]  /*34b0*/  @!P1 FMUL R57, R57, R57 ;  /* 0x0000003939399220 */ /* 0x010fe20000400000 */
[----:B------:R-:W-:Y:S01]  /*34c0*/  FADD R85, R30, R85 ;  /* 0x000000551e557221 */ /* 0x000fe20000000000 */
[----:B------:R-:W-:Y:S01]  /*34d0*/  FADD R34, R34, R61 ;  /* 0x0000003d22227221 */ /* 0x000fe20000000000 */
[----:B------:R-:W-:Y:S01]  /*34e0*/  FADD R65, R38, R65 ;  /* 0x0000004126417221 */ /* 0x000fe20000000000 */
[----:B------:R-:W-:Y:S01]  /*34f0*/  FADD R87, R62, R57 ;  /* 0x000000393e577221 */ /* 0x000fe20000000000 */
[----:B------:R-:W-:Y:S01]  /*3500*/  FADD R85, R0, R85 ;  /* 0x0000005500557221 */ /* 0x000fe20000000000 */
[----:B------:R-:W-:Y:S01]  /*3510*/  IMAD.U32 R0, RZ, RZ, UR7 ;  /* 0x00000007ff007e24 */ /* 0x000fe2000f8e00ff */
[----:B------:R-:W-:Y:S01]  /*3520*/  F2FP.F16.F32.PACK_AB R40, R40, R25 ;  /* 0x000000192828723e */ /* 0x000fe200000000ff */
[----:B------:R-:W-:Y:S01]  /*3530*/  FADD R87, R46, R87 ;  /* 0x000000572e577221 */ /* 0x000fe20000000000 */
[----:B------:R-:W-:Y:S01]  /*3540*/  FADD R54, R54, R85 ;  /* 0x0000005536367221 */ /* 0x000fe20000000000 */
[----:B------:R1:W-:Y:S01]  /*3550*/  SYNCS.ARRIVE.TRANS64.A1T0 RZ, [R0+UR13], RZ ;  /* 0x000000ff00ff79a7 */ /* 0x0003e2000810000d */
[----:B------:R-:W-:Y:S01]  /*3560*/  F2FP.F16.F32.PACK_AB R42, R16, R29 ;  /* 0x0000001d102a723e */ /* 0x000fe200000000ff */
[----:B------:R-:W-:Y:S01]  /*3570*/  FADD R87, R26, R87 ;  /* 0x000000571a577221 */ /* 0x000fe20000000000 */
[----:B------:R-:W-:Y:S01]  /*3580*/  F2FP.F16.F32.PACK_AB R44, R44, R33 ;  /* 0x000000212c2c723e */ /* 0x000fe200000000ff */
[----:B------:R-:W-:Y:S01]  /*3590*/  FADD R2, R34, R65 ;  /* 0x0000004122027221 */ /* 0x000fe20000000000 */
[----:B------:R-:W-:Y:S01]  /*35a0*/  F2FP.F16.F32.PACK_AB R46, R18, R37 ;  /* 0x00000025122e723e */ /* 0x000fe200000000ff */
[----:B------:R-:W-:Y:S01]  /*35b0*/  FADD R87, R88, R87 ;  /* 0x0000005758577221 */ /* 0x000fe20000000000 */
[----:B------:R-:W-:-:S02]  /*35c0*/  F2FP.F16.F32.PACK_AB R25, R56, R31 ;  /* 0x0000001f3819723e */ /* 0x000fc400000000ff */
[----:B------:R-:W-:Y:S01]  /*35d0*/  F2FP.F16.F32.PACK_AB R48, R48, R41 ;  /* 0x000000293030723e */ /* 0x000fe200000000ff */
[----:B-1----:R-:W-:Y:S01]  /*35e0*/  FADD R0, R54, R87 ;  /* 0x0000005736007221 */ /* 0x002fe20000000000 */
[----:B------:R-:W-:Y:S02]  /*35f0*/  F2FP.F16.F32.PACK_AB R54, R22, R27 ;  /* 0x0000001b1636723e */ /* 0x000fe400000000ff */
[----:B------:R-:W-:Y:S02]  /*3600*/  F2FP.F16.F32.PACK_AB R27, R60, R35 ;  /* 0x000000233c1b723e */ /* 0x000fe400000000ff */
[----:B------:R-:W-:Y:S02]  /*3610*/  F2FP.F16.F32.PACK_AB R50, R20, R45 ;  /* 0x0000002d1432723e */ /* 0x000fe400000000ff */
[----:B------:R-:W-:Y:S02]  /*3620*/  F2FP.F16.F32.PACK_AB R29, R64, R39 ;  /* 0x00000027401d723e */ /* 0x000fe400000000ff */
[----:B------:R-:W-:-:S02]  /*3630*/  F2FP.F16.F32.PACK_AB R31, R68, R43 ;  /* 0x0000002b441f723e */ /* 0x000fc400000000ff */
[----:B------:R-:W-:Y:S02]  /*3640*/  F2FP.F16.F32.PACK_AB R33, R72, R47 ;  /* 0x0000002f4821723e */ /* 0x000fe400000000ff */
        /* <DEDUP_REMOVED lines=13> */
[----:B------:R-:W-:Y:S01]  /*3720*/  F2FP.F16.F32.PACK_AB R53, R83, R84 ;  /* 0x000000545335723e */ /* 0x000fe200000000ff */
[----:B------:R-:W-:Y:S06]  /*3730*/  @!P0 BRA `(.L_x_19) ;  /* 0x0000000000048947 */ /* 0x000fec0003800000 */
[----:B------:R-:W-:Y:S01]  /*3740*/  BPT.TRAP 0x1 ;  /* 0x000000040000795c */ /* 0x000fe20000300000 */
.L_x_19:
[----:B------:R-:W1:Y:S02]  /*3750*/  SYNCS.PHASECHK.TRANS64.TRYWAIT P1, [UR37+0xc008], R7 ;  /* 0x00c00807ff0075a7 */ /* 0x000e640008020165 */
[----:B-1----:R-:W-:Y:S05]  /*3760*/  @!P1 BRA `(.L_x_20) ;  /* 0x0000007c00249947 */ /* 0x002fea0003800000 */
.L_x_102:
[----:B------:R-:W-:Y:S01]  /*3770*/  UIADD3 UR10, UR12, 0x200, URZ ;  /* 0x000002000c0a7890 */ /* 0x000fe2000fffe03f */
[----:B------:R-:W-:Y:S01]  /*3780*/  WARPGROUP.ARRIVE ;  /* 0x00000000000079c5 */ /* 0x000fe20000000000 */
[----:B------:R-:W-:Y:S01]  /*3790*/  UMOV UR11, 0x80000020 ;  /* 0x80000020000b7882 */ /* 0x000fe20000000000 */
[----:B------:R-:W-:-:S06]  /*37a0*/  F2FP.F16.F32.PACK_AB R55, R57, R86 ;  /* 0x000000563937723e */ /* 0x000fcc00000000ff */
[----:B------:R-:W-:Y:S01]  /*37b0*/  HGMMA.64x32x16.F32 R88, R24, gdesc[UR8].tnspB, RZ, !UPT, gsb0 ;  /* 0x4060000818587df0 */ /* 0x000fe2000c0008ff */
[----:B------:R-:W-:Y:S01]  /*37c0*/  UIADD3 UR10, UR12, 0x240, URZ ;  /* 0x000002400c0a7890 */ /* 0x000fe2000fffe03f */
[----:B------:R-:W-:Y:S01]  /*37d0*/  UMOV UR11, 0x80000020 ;  /* 0x80000020000b7882 */ /* 0x000fe20000000000 */
[----:B------:R-:W-:Y:S02]  /*37e0*/  WARPGROUP.DEPBAR.LE gsb0, 0x0 ;  /* 0x00008000000079c5 */ /* 0x000fe40000010000 */
[----:B------:R-:W-:-:S06]  /*37f0*/  WARPGROUP.ARRIVE ;  /* 0x00000000000079c5 */ /* 0x000fcc0000000000 */
[----:B------:R-:W-:Y:S01]  /*3800*/  HGMMA.64x32x16.F32 R88, R28, gdesc[UR8].tnspB, R88, gsb0 ;  /* 0x406000081c587df0 */ /* 0x000fe20008000858 */
        /* <DEDUP_REMOVED lines=29> */
[----:B------:R-:W-:Y:S03]  /*39e0*/  HGMMA.64x32x16.F32 R88, R52, gdesc[UR8].tnspB, R88, gsb0 ;  /* 0x4060000834587df0 */ /* 0x000fe60008000858 */
[----:B------:R-:W-:Y:S02]  /*39f0*/  WARPGROUP.DEPBAR.LE gsb0, 0x0 ;  /* 0x00008000000079c5 */ /* 0x000fe40000010000 */
[----:B------:R-:W-:Y:S05]  /*3a00*/  @!P0 BRA `(.L_x_21) ;  /* 0x0000000000048947 */ /* 0x000fea0003800000 */
[----:B------:R-:W-:Y:S01]  /*3a10*/  BPT.TRAP 0x1 ;  /* 0x000000040000795c */ /* 0x000fe20000300000 */
.L_x_21:
[----:B------:R-:W-:Y:S01]  /*3a20*/  UISETP.GT.U32.AND UP0, UPT, UR6, 0x1, UPT ;  /* 0x000000010600788c */ /* 0x000fe2000bf04070 */
[----:B-1----:R-:W-:Y:S01]  /*3a30*/  MOV R7, RZ ;  /* 0x000000ff00077202 */ /* 0x002fe20000000f00 */
[----:B------:R-:W-:-:S04]  /*3a40*/  UIADD3 UR7, UR37, 0xc028, URZ ;  /* 0x0000c02825077890 */ /* 0x000fc8000fffe03f */
[----:B------:R-:W-:Y:S01]  /*3a50*/  PLOP3.LUT P1, PT, PT, PT, UP0, 0x80, 0x0 ;  /* 0x000000000000781c */ /* 0x000fe20003f2f008 */
[----:B------:R-:W-:-:S09]  /*3a60*/  UPRMT UR7, URZ, 0x654, UR7 ;  /* 0x000006543f077896 */ /* 0x000fd20008000007 */
[----:B------:R-:W-:Y:S03]  /*3a70*/  SYNCS.ARRIVE.TRANS64.RED.A1T0 RZ, [UR7], RZ ;  /* 0x000000ffffff79a7 */ /* 0x000fe60008100407 */
[----:B------:R-:W-:Y:S05]  /*3a80*/  @P1 BRA `(.L_x_22) ;  /* 0x0000000000041947 */ /* 0x000fea0003800000 */
[----:B------:R-:W-:Y:S01]  /*3a90*/  BPT.TRAP 0x1 ;  /* 0x000000040000795c */ /* 0x000fe20000300000 */
.L_x_22:
[C---:B------:R-:W-:Y:S01]  /*3aa0*/  ISETP.GE.AND P2, PT, R6.reuse, 0x101, PT ;  /* 0x000001010600780c */ /* 0x040fe20003f46270 */
[----:B------:R-:W-:Y:S01]  /*3ab0*/  VIADD R8, R6, 0x7f ;  /* 0x0000007f06087836 */ /* 0x000fe20000000000 */
[----:B------:R-:W-:Y:S01]  /*3ac0*/  UMOV UR13, 0x1 ;  /* 0x00000001000d7882 */ /* 0x000fe20000000000 */
[----:B------:R-:W-:Y:S01]  /*3ad0*/  UMOV UR15, 0x2 ;  /* 0x00000002000f7882 */ /* 0x000fe20000000000 */
[----:B------:R-:W-:Y:S02]  /*3ae0*/  VIADD R3, R3, 0x80 ;  /* 0x0000008003037836 */ /* 0x000fe40000000000 */
[----:B------:R-:W-:-:S04]  /*3af0*/  SHF.R.S32.HI R9, RZ, 0x1f, R8 ;  /* 0x0000001fff097819 */ /* 0x000fc80000011408 */
[----:B------:R-:W-:-:S04]  /*3b00*/  LEA.HI R9, R9, R8, RZ, 0x7 ;  /* 0x0000000809097211 */ /* 0x000fc800078f38ff */
[----:B------:R-:W-:Y:S01]  /*3b10*/  LEA.HI.SX32 R6, R9, 0xffffffff, 0x19 ;  /* 0xffffffff09067811 */ /* 0x000fe200078fcaff */
[----:B------:R-:W-:Y:S06]  /*3b20*/  @!P2 BRA `(.L_x_23) ;  /* 0x0000002400e0a947 */ /* 0x000fec0003800000 */
[----:B------:R-:W-:Y:S01]  /*3b30*/  MOV R11, R4 ;  /* 0x00000004000b7202 */ /* 0x000fe20000000f00 */
[----:B------:R-:W-:Y:S01]  /*3b40*/  IMAD.MOV.U32 R9, RZ, RZ, R5 ;  /* 0x000000ffff097224 */ /* 0x000fe200078e0005 */
[----:B------:R-:W-:Y:S01]  /*3b50*/  UMOV UR15, 0x2 ;  /* 0x00000002000f7882 */ /* 0x000fe20000000000 */
[----:B------:R-:W-:Y:S01]  /*3b60*/  IMAD.MOV.U32 R7, RZ, RZ, RZ ;  /* 0x000000ffff077224 */ /* 0x000fe200078e00ff */
[----:B------:R-:W-:Y:S01]  /*3b70*/  UMOV UR13, 0x1 ;  /* 0x00000001000d7882 */ /* 0x000fe20000000000 */
[----:B------:R-:W-:-:S05]  /*3b80*/  ULDC UR17, c[0x0][0x604] ;  /* 0x0001810000117ab9 */ /* 0x000fca0000000800 */
.L_x_34:
[----:B------:R-:W-:Y:S05]  /*3b90*/  @!P0 BRA `(.L_x_24) ;  /* 0x0000000000048947 */ /* 0x000fea0003800000 */
[----:B------:R-:W-:Y:S01]  /*3ba0*/  BPT.TRAP 0x1 ;  /* 0x000000040000795c */ /* 0x000fe20000300000 */
.L_x_24:
[----:B------:R-:W-:Y:S01]  /*3bb0*/  ULEA UR6, UR15, UR37, 0x3 ;  /* 0x000000250f067291 */ /* 0x000fe2000f8e183f */
[----:B------:R-:W-:-:S08]  /*3bc0*/  SHF.L.U32 R4, R7, 0x1f, RZ ;  /* 0x0000001f07047819 */ /* 0x000fd000000006ff */
[----:B------:R-:W1:Y:S02]  /*3bd0*/  SYNCS.PHASECHK.TRANS64.TRYWAIT P2, [UR6+0xc000], R4 ;  /* 0x00c00004ff0075a7 */ /* 0x000e640008040146 */
[----:B-1----:R-:W-:Y:S05]  /*3be0*/  @!P2 BRA `(.L_x_25) ;  /* 0x00000078001ca947 */ /* 0x002fea0003800000 */
.L_x_103:
[----:B------:R-:W-:Y:S01]  /*3bf0*/  ULEA UR6, UR15, UR14, 0x9 ;  /* 0x0000000e0f067291 */ /* 0x000fe2000f8e483f */
[----:B------:R-:W-:Y:S01]  /*3c00*/  WARPGROUP.ARRIVE ;  /* 0x00000000000079c5 */ /* 0x000fe20000000000 */
[----:B------:R-:W-:Y:S01]  /*3c10*/  UMOV UR7, 0x80000020 ;  /* 0x8000002000077882 */ /* 0x000fe20000000000 */
[----:B------:R-:W-:Y:S01]  /*3c20*/  UMOV UR11, 0x80000020 ;  /* 0x80000020000b7882 */ /* 0x000fe20000000000 */
[----:B------:R-:W-:Y:S02]  /*3c30*/  UIADD3 UR10, UR6, 0x2, URZ ;  /* 0x00000002060a7890 */ /* 0x000fe4000fffe03f */
[----:B------:R-:W-:-:S03]  /*3c40*/  UIADD3 UR15, UR15, 0x1, URZ ;  /* 0x000000010f0f7890 */ /* 0x000fc6000fffe03f */
[----:B------:R-:W-:Y:S01]  /*3c50*/  HGMMA.64x128x16.F32 R24, gdesc[UR4], RZ, !UPT, gsb0 ;  /* 0x01e00000041879f0 */ /* 0x000fe2000c0008ff */
[----:B------:R-:W-:-:S04]  /*3c60*/  UISETP.NE.AND UP0, UPT, UR15, 0x5, UPT ;  /* 0x000000050f00788c */ /* 0x000fc8000bf05270 */
[----:B------:R-:W-:Y:S02]  /*3c70*/  USEL UR6, URZ, 0x1, UP0 ;  /* 0x000000013f067887 */ /* 0x000fe40008000000 */
[----:B------:R-:W-:-:S04]  /*3c80*/  USEL UR15, UR15, URZ, UP0 ;  /* 0x0000003f0f0f7287 */ /* 0x000fc80008000000 */
[----:B------:R-:W-:Y:S01]  /*3c90*/  LOP3.LUT R7, R7, UR6, RZ, 0x3c, !PT ;  /* 0x0000000607077c12 */ /* 0x000fe2000f8e3cff */
[----:B------:R-:W-:Y:S02]  /*3ca0*/  WARPGROUP.DEPBAR.LE gsb0, 0x0 ;  /* 0x00008000000079c5 */ /* 0x000fe40000010000 */
[----:B------:R-:W-:-:S06]  /*3cb0*/  WARPGROUP.ARRIVE ;  /* 0x00000000000079c5 */ /* 0x000fcc0000000000 */
[----:B------:R-:W-:Y:S03]  /*3cc0*/  HGMMA.64x128x16.F32 R24, gdesc[UR8], R24, gsb0 ;  /* 0x01e00000081879f0 */ /* 0x000fe60008000818 */
[----:B------:R-:W-:Y:S02]  /*3cd0*/  WARPGROUP.DEPBAR.LE gsb0, 0x0 ;  /* 0x00008000000079c5 */ /* 0x000fe40000010000 */
[----:B------:R-:W-:Y:S05]  /*3ce0*/  @!P0 BRA `(.L_x_26) ;  /* 0x0000000000048947 */ /* 0x000fea0003800000 */
[----:B------:R-:W-:Y:S01]  /*3cf0*/  BPT.TRAP 0x1 ;  /* 0x000000040000795c */ /* 0x000fe20000300000 */
.L_x_26:
[----:B-1----:R-:W-:Y:S01]  /*3d00*/  FMNMX R4, R24, R11, !PT ;  /* 0x0000000b18047209 */ /* 0x002fe20007800000 */
[----:B------:R-:W-:Y:S01]  /*3d10*/  ULEA UR6, UR15, UR37, 0x3 ;  /* 0x000000250f067291 */ /* 0x000fe2000f8e183f */
[----:B------:R-:W-:Y:S02]  /*3d20*/  FMNMX R10, R26, R9, !PT ;  /* 0x000000091a0a7209 */ /* 0x000fe40007800000 */
[----:B------:R-:W-:-:S04]  /*3d30*/  FMNMX R5, R25, R4, !PT ;  /* 0x0000000419057209 */ /* 0x000fc80007800000 */
        /* <DEDUP_REMOVED lines=29> */
[----:B------:R-:W-:-:S05]  /*3f10*/  FMNMX R5, R85, R4, !PT ;  /* 0x0000000455057209 */ /* 0x000fca0007800000 */
[----:B------:R-:W1:Y:S02]  /*3f20*/  SHFL.BFLY PT, R4, R5, 0x1, 0x1f ;  /* 0x0c201f0005047f89 */ /* 0x000e6400000e0000 */
[----:B-1----:R-:W-:-:S05]  /*3f30*/  FMNMX R8, R5, R4, !PT ;  /* 0x0000000405087209 */ /* 0x002fca0007800000 */
[----:B------:R-:W1:Y:S02]  /*3f40*/  SHFL.BFLY PT, R13, R8, 0x2, 0x1f ;  /* 0x0c401f00080d7f89 */ /* 0x000e6400000e0000 */
[----:B-1----:R-:W-:Y:S02]  /*3f50*/  FMNMX R4, R8, R13, !PT ;  /* 0x0000000d08047209 */ /* 0x002fe40007800000 */
[----:B------:R-:W-:Y:S02]  /*3f60*/  FMNMX R13, R27, R10, !PT ;  /* 0x0000000a1b0d7209 */ /* 0x000fe40007800000 */
[----:B------:R-:W-:Y:S02]  /*3f70*/  FSETP.NEU.AND P2, PT, R4, -INF , PT ;  /* 0xff8000000400780b */ /* 0x000fe40003f4d000 */
[----:B------:R-:W-:Y:S02]  /*3f80*/  FMNMX R10, R30, R13, !PT ;  /* 0x0000000d1e0a7209 */ /* 0x000fe40007800000 */
[----:B------:R-:W-:-:S02]  /*3f90*/  FSEL R12, R4, RZ, P2 ;  /* 0x000000ff040c7208 */ /* 0x000fc40001000000 */
[----:B------:R-:W-:-:S03]  /*3fa0*/  FMNMX R5, R31, R10, !PT ;  /* 0x0000000a1f057209 */ /* 0x000fc60007800000 */
[----:B------:R-:W-:Y:S01]  /*3fb0*/  FMUL R104, R12, UR17 ;  /* 0x000000110c687c20 */ /* 0x000fe20008400000 */
[----:B------:R-:W-:Y:S01]  /*3fc0*/  FMNMX R10, R34, R5, !PT ;  /* 0x00000005220a7209 */ /* 0x000fe20007800000 */
[----:B------:R-:W-:Y:S02]  /*3fd0*/  FADD R12, -R12, R11 ;  /* 0x0000000b0c0c7221 */ /* 0x000fe40000000100 */
[--C-:B------:R-:W-:Y:S01]  /*3fe0*/  FFMA R24, R24, UR17, -R104.reuse ;  /* 0x0000001118187c23 */ /* 0x100fe20008000868 */
[--C-:B------:R-:W-:Y:S01]  /*3ff0*/  FFMA R13, R25, UR17, -R104.reuse ;  /* 0x00000011190d7c23 */ /* 0x100fe20008000868 */
[----:B------:R-:W-:Y:S01]  /*4000*/  FMNMX R5, R35, R10, !PT ;  /* 0x0000000a23057209 */ /* 0x000fe20007800000 */
[--C-:B------:R-:W-:Y:S01]  /*4010*/  FFMA R17, R33, UR17, -R104.reuse ;  /* 0x0000001121117c23 */ /* 0x100fe20008000868 */
[--C-:B------:R-:W-:Y:S01]  /*4020*/  FFMA R8, R28, UR17, -R104.reuse ;  /* 0x000000111c087c23 */ /* 0x100fe20008000868 */
[----:B------:R-:W-:Y:S01]  /*4030*/  FSETP.GEU.AND P6, PT, R24, -126, PT ;  /* 0xc2fc00001800780b */ /* 0x000fe20003fce000 */
[--C-:B------:R-:W-:Y:S01]  /*4040*/  FFMA R15, R29, UR17, -R104.reuse ;  /* 0x000000111d0f7c23 */ /* 0x100fe20008000868 */
[----:B------:R-:W-:Y:S01]  /*4050*/  FSETP.GEU.AND P3, PT, R13, -126, PT ;  /* 0xc2fc00000d00780b */ /* 0x000fe20003f6e000 */
[--C-:B------:R-:W-:Y:S01]  /*4060*/  FFMA R28, R32, UR17, -R104.reuse ;  /* 0x00000011201c7c23 */ /* 0x100fe20008000868 */
[----:B------:R-:W-:Y:S01]  /*4070*/  FMNMX R10, R38, R5, !PT ;  /* 0x00000005260a7209 */ /* 0x000fe20007800000 */
        /* <DEDUP_REMOVED lines=8> */
[----:B------:R-:W-:Y:S01]  /*4100*/  @!P6 FMUL R24, R24, 0.5 ;  /* 0x3f0000001818e820 */ /* 0x000fe20000400000 */
[----:B------:R-:W-:Y:S01]  /*4110*/  FSETP.GEU.AND P2, PT, R28, -126, PT ;  /* 0xc2fc00001c00780b */ /* 0x000fe20003f4e000 */
[----:B------:R-:W-:Y:S01]  /*4120*/  @!P3 FMUL R13, R13, 0.5 ;  /* 0x3f0000000d0db820 */ /* 0x000fe20000400000 */
[----:B------:R-:W-:Y:S01]  /*4130*/  FMNMX R5, R43, R10, !PT ;  /* 0x0000000a2b057209 */ /* 0x000fe20007800000 */
[--C-:B------:R-:W-:Y:S01]  /*4140*/  FFMA R10, R36, UR17, -R104.reuse ;  /* 0x00000011240a7c23 */ /* 0x100fe20008000868 */
[--C-:B------:R-:W-:Y:S01]  /*4150*/  FFMA R41, R53, UR17, -R104.reuse ;  /* 0x0000001135297c23 */ /* 0x100fe20008000868 */
[----:B------:R-:W1:Y:S01]  /*4160*/  MUFU.EX2 R24, R24 ;  /* 0x0000001800187308 */ /* 0x000e620000000800 */
[----:B------:R-:W-:Y:S01]  /*4170*/  FMNMX R14, R46, R5, !PT ;  /* 0x000000052e0e7209 */ /* 0x000fe20007800000 */
[----:B------:R-:W-:Y:S01]  /*4180*/  @!P4 FMUL R8, R8, 0.5 ;  /* 0x3f0000000808c820 */ /* 0x000fe20000400000 */
[--C-:B------:R-:W-:Y:S01]  /*4190*/  FFMA R36, R48, UR17, -R104.reuse ;  /* 0x0000001130247c23 */ /* 0x100fe20008000868 */
[----:B------:R-:W-:Y:S01]  /*41a0*/  @!P5 FMUL R15, R15, 0.5 ;  /* 0x3f0000000f0fd820 */ /* 0x000fe20000400000 */
[----:B------:R-:W-:Y:S01]  /*41b0*/  FMNMX R5, R47, R14, !PT ;  /* 0x0000000e2f057209 */ /* 0x000fe20007800000 */
[--C-:B------:R-:W-:Y:S01]  /*41c0*/  FFMA R37, R49, UR17, -R104.reuse ;  /* 0x0000001131257c23 */ /* 0x100fe20008000868 */
[--C-:B------:R-:W-:Y:S01]  /*41d0*/  FFMA R45, R56, UR17, -R104.reuse ;  /* 0x00000011382d7c23 */ /* 0x100fe20008000868 */
[----:B------:R-:W2:Y:S01]  /*41e0*/  MUFU.EX2 R13, R13 ;  /* 0x0000000d000d7308 */ /* 0x000ea20000000800 */
[----:B------:R-:W-:Y:S01]  /*41f0*/  FMNMX R14, R50, R5, !PT ;  /* 0x00000005320e7209 */ /* 0x000fe20007800000 */
[----:B------:R-:W-:Y:S01]  /*4200*/  @!P2 FMUL R28, R28, 0.5 ;  /* 0x3f0000001c1ca820 */ /* 0x000fe20000400000 */
[--C-:B------:R-:W-:Y:S01]  /*4210*/  FFMA R53, R64, UR17, -R104.reuse ;  /* 0x0000001140357c23 */ /* 0x100fe20008000868 */
[--C-:B------:R-:W-:Y:S01]  /*4220*/  FFMA R40, R57, UR17, -R104.reuse ;  /* 0x0000001139287c23 */ /* 0x100fe20008000868 */
[----:B------:R-:W-:Y:S01]  /*4230*/  FMNMX R5, R51, R14, !PT ;  /* 0x0000000e33057209 */ /* 0x000fe20007800000 */
[--C-:B------:R-:W-:Y:S01]  /*4240*/  FFMA R49, R60, UR17, -R104.reuse ;  /* 0x000000113c317c23 */ /* 0x100fe20008000868 */
[--C-:B------:R-:W-:Y:S01]  /*4250*/  FFMA R48, R73, UR17, -R104.reuse ;  /* 0x0000001149307c23 */ /* 0x100fe20008000868 */
[----:B------:R-:W3:Y:S01]  /*4260*/  MUFU.EX2 R8, R8 ;  /* 0x0000000800087308 */ /* 0x000ee20000000800 */
[----:B-1----:R-:W-:Y:S01]  /*4270*/  @!P6 FMUL R24, R24, R24 ;  /* 0x000000181818e220 */ /* 0x002fe20000400000 */
[----:B------:R-:W-:Y:S01]  /*4280*/  FSETP.GEU.AND P6, PT, R17, -126, PT ;  /* 0xc2fc00001100780b */ /* 0x000fe20003fce000 */
[--C-:B------:R-:W-:Y:S01]  /*4290*/  FFMA R57, R68, UR17, -R104.reuse ;  /* 0x0000001144397c23 */ /* 0x100fe20008000868 */
[----:B------:R-:W-:Y:S01]  /*42a0*/  FMNMX R14, R54, R5, !PT ;  /* 0x00000005360e7209 */ /* 0x000fe20007800000 */
[--C-:B------:R-:W-:Y:S01]  /*42b0*/  FFMA R56, R85, UR17, -R104.reuse ;  /* 0x0000001155387c23 */ /* 0x100fe20008000868 */
[----:B------:R-:W-:Y:S01]  /*42c0*/  FFMA R73, R84, UR17, -R104 ;  /* 0x0000001154497c23 */ /* 0x000fe20008000868 */
[----:B------:R-:W-:Y:S01]  /*42d0*/  FMUL R12, R12, UR17 ;  /* 0x000000110c0c7c20 */ /* 0x000fe20008400000 */
[----:B------:R-:W1:Y:S01]  /*42e0*/  MUFU.EX2 R15, R15 ;  /* 0x0000000f000f7308 */ /* 0x000e620000000800 */
[----:B--2---:R-:W-:Y:S01]  /*42f0*/  @!P3 FMUL R13, R13, R13 ;  /* 0x0000000d0d0db220 */ /* 0x004fe20000400000 */
[----:B------:R-:W-:-:S02]  /*4300*/  FSETP.GEU.AND P3, PT, R10, -126, PT ;  /* 0xc2fc00000a00780b */ /* 0x000fc40003f6e000 */
[----:B------:R-:W-:Y:S01]  /*4310*/  FMNMX R5, R55, R14, !PT ;  /* 0x0000000e37057209 */ /* 0x000fe20007800000 */
[--C-:B------:R-:W-:Y:S01]  /*4320*/  FFMA R14, R44, UR17, -R104.reuse ;  /* 0x000000112c0e7c23 */ /* 0x100fe20008000868 */
[--C-:B------:R-:W-:Y:S01]  /*4330*/  FFMA R44, R65, UR17, -R104.reuse ;  /* 0x00000011412c7c23 */ /* 0x100fe20008000868 */
[----:B------:R-:W-:Y:S01]  /*4340*/  @!P6 FMUL R17, R17, 0.5 ;  /* 0x3f0000001111e820 */ /* 0x000fe20000400000 */
[----:B------:R-:W2:Y:S01]  /*4350*/  MUFU.EX2 R28, R28 ;  /* 0x0000001c001c7308 */ /* 0x000ea20000000800 */
[----:B---3--:R-:W-:Y:S01]  /*4360*/  @!P4 FMUL R8, R8, R8 ;  /* 0x000000080808c220 */ /* 0x008fe20000400000 */
[----:B------:R-:W-:Y:S01]  /*4370*/  FSETP.GEU.AND P4, PT, R19, -126, PT ;  /* 0xc2fc00001300780b */ /* 0x000fe20003f8e000 */
[----:B------:R-:W-:Y:S01]  /*4380*/  FFMA R65, R76, UR17, -R104 ;  /* 0x000000114c417c23 */ /* 0x000fe20008000868 */
[----:B------:R-:W-:-:S03]  /*4390*/  FMNMX R16, R58, R5, !PT ;  /* 0x000000053a107209 */ /* 0x000fc60007800000 */
[----:B------:R-:W-:Y:S01]  /*43a0*/  @!P3 FMUL R10, R10, 0.5 ;  /* 0x3f0000000a0ab820 */ /* 0x000fe20000400000 */
[----:B------:R-:W3:Y:S01]  /*43b0*/  MUFU.EX2 R17, R17 ;  /* 0x0000001100117308 */ /* 0x000ee20000000800 */
[----:B-1----:R-:W-:Y:S01]  /*43c0*/  @!P5 FMUL R15, R15, R15 ;  /* 0x0000000f0f0fd220 */ /* 0x002fe20000400000 */
[----:B------:R-:W-:Y:S02]  /*43d0*/  FSETP.GEU.AND P5, PT, R32, -126, PT ;  /* 0xc2fc00002000780b */ /* 0x000fe40003fae000 */
[----:B------:R-:W-:-:S03]  /*43e0*/  FMNMX R5, R59, R16, !PT ;  /* 0x000000103b057209 */ /* 0x000fc60007800000 */
[----:B------:R-:W-:Y:S01]  /*43f0*/  @!P4 FMUL R19, R19, 0.5 ;  /* 0x3f0000001313c820 */ /* 0x000fe20000400000 */
[----:B------:R-:W1:Y:S01]  /*4400*/  MUFU.EX2 R10, R10 ;  /* 0x0000000a000a7308 */ /* 0x000e620000000800 */
        /* <DEDUP_REMOVED lines=17> */
[----:B------:R-:W-:Y:S01]  /*4520*/  FMNMX R5, R67, R16, !PT ;  /* 0x0000001043057209 */ /* 0x000fe20007800000 */
[----:B------:R-:W-:Y:S02]  /*4530*/  FFMA R16, R52, UR17, -R104 ;  /* 0x0000001134107c23 */ /* 0x000fe40008000868 */
[----:B------:R-:W-:Y:S01]  /*4540*/  @!P3 FMUL R23, R23, 0.5 ;  /* 0x3f0000001717b820 */ /* 0x000fe20000400000 */
[----:B------:R-:W2:Y:S01]  /*4550*/  MUFU.EX2 R14, R14 ;  /* 0x0000000e000e7308 */ /* 0x000ea20000000800 */
[----:B---3--:R-:W-:Y:S01]  /*4560*/  @!P5 FMUL R32, R32, R32 ;  /* 0x000000202020d220 */ /* 0x008fe20000400000 */
[----:B------:R-:W-:-:S02]  /*4570*/  FSETP.GEU.AND P5, PT, R37, -126, PT ;  /* 0xc2fc00002500780b */ /* 0x000fc40003fae000 */
[----:B------:R-:W-:-:S03]  /*4580*/  FMNMX R18, R70, R5, !PT ;  /* 0x0000000546127209 */ /* 0x000fc60007800000 */
[----:B------:R-:W-:Y:S01]  /*4590*/  @!P4 FMUL R36, R36, 0.5 ;  /* 0x3f0000002424c820 */ /* 0x000fe20000400000 */
[----:B------:R-:W3:Y:S01]  /*45a0*/  MUFU.EX2 R23, R23 ;  /* 0x0000001700177308 */ /* 0x000ee20000000800 */
[----:B------:R-:W-:Y:S01]  /*45b0*/  FMNMX R5, R71, R18, !PT ;  /* 0x0000001247057209 */ /* 0x000fe20007800000 */
[----:B-1----:R-:W-:Y:S01]  /*45c0*/  @!P2 FMUL R21, R21, R21 ;  /* 0x000000151515a220 */ /* 0x002fe20000400000 */
[----:B------:R-:W-:Y:S02]  /*45d0*/  FSETP.GEU.AND P2, PT, R16, -126, PT ;  /* 0xc2fc00001000780b */ /* 0x000fe40003f4e000 */
[----:B------:R-:W-:Y:S02]  /*45e0*/  FMNMX R18, R74, R5, !PT ;  /* 0x000000054a127209 */ /* 0x000fe40007800000 */
[----:B------:R-:W-:Y:S01]  /*45f0*/  @!P5 FMUL R37, R37, 0.5 ;  /* 0x3f0000002525d820 */ /* 0x000fe20000400000 */
[----:B------:R-:W1:Y:S01]  /*4600*/  MUFU.EX2 R36, R36 ;  /* 0x0000002400247308 */ /* 0x000e620000000800 */
[----:B--2---:R-:W-:Y:S01]  /*4610*/  @!P6 FMUL R14, R14, R14 ;  /* 0x0000000e0e0ee220 */ /* 0x004fe20000400000 */
[----:B------:R-:W-:-:S02]  /*4620*/  FSETP.GEU.AND P6, PT, R41, -126, PT ;  /* 0xc2fc00002900780b */ /* 0x000fc40003fce000 */
[----:B------:R-:W-:-:S04]  /*4630*/  FMNMX R5, R75, R18, !PT ;  /* 0x000000124b057209 */ /* 0x000fc80007800000 */
[----:B------:R-:W2:Y:S01]  /*4640*/  MUFU.EX2 R37, R37 ;  /* 0x0000002500257308 */ /* 0x000ea20000000800 */
[----:B---3--:R-:W-:Y:S01]  /*4650*/  @!P3 FMUL R23, R23, R23 ;  /* 0x000000171717b220 */ /* 0x008fe20000400000 */
[----:B------:R-:W-:Y:S01]  /*4660*/  FSETP.GEU.AND P3, PT, R45, -126, PT ;  /* 0xc2fc00002d00780b */ /* 0x000fe20003f6e000 */
[----:B------:R-:W-:Y:S01]  /*4670*/  @!P2 FMUL R16, R16, 0.5 ;  /* 0x3f0000001010a820 */ /* 0x000fe20000400000 */
[----:B------:R-:W-:-:S03]  /*4680*/  FMNMX R18, R78, R5, !PT ;  /* 0x000000054e127209 */ /* 0x000fc60007800000 */
[----:B------:R-:W-:Y:S01]  /*4690*/  @!P6 FMUL R41, R41, 0.5 ;  /* 0x3f0000002929e820 */ /* 0x000fe20000400000 */
[----:B------:R-:W-:Y:S01]  /*46a0*/  FMNMX R5, R79, R18, !PT ;  /* 0x000000124f057209 */ /* 0x000fe20007800000 */
[----:B------:R-:W3:Y:S01]  /*46b0*/  MUFU.EX2 R16, R16 ;  /* 0x0000001000107308 */ /* 0x000ee20000000800 */
[----:B-1----:R-:W-:Y:S01]  /*46c0*/  @!P4 FMUL R36, R36, R36 ;  /* 0x000000242424c220 */ /* 0x002fe20000400000 */
[----:B------:R-:W-:Y:S02]  /*46d0*/  FSETP.GEU.AND P4, PT, R40, -126, PT ;  /* 0xc2fc00002800780b */ /* 0x000fe40003f8e000 */
[----:B------:R-:W-:Y:S02]  /*46e0*/  FMNMX R18, R82, R5, !PT ;  /* 0x0000000552127209 */ /* 0x000fe40007800000 */
[----:B------:R-:W-:Y:S02]  /*46f0*/  @!P3 FMUL R45, R45, 0.5 ;  /* 0x3f0000002d2db820 */ /* 0x000fe40000400000 */
[----:B------:R-:W1:Y:S01]  /*4700*/  MUFU.EX2 R41, R41 ;  /* 0x0000002900297308 */ /* 0x000e620000000800 */
[----:B--2---:R-:W-:Y:S01]  /*4710*/  @!P5 FMUL R37, R37, R37 ;  /* 0x000000252525d220 */ /* 0x004fe20000400000 */
[----:B------:R-:W-:Y:S01]  /*4720*/  FMNMX R5, R83, R18, !PT ;  /* 0x0000001253057209 */ /* 0x000fe20007800000 */
[--C-:B------:R-:W-:Y:S01]  /*4730*/  FFMA R18, R61, UR17, -R104.reuse ;  /* 0x000000113d127c23 */ /* 0x100fe20008000868 */
[----:B------:R-:W-:Y:S01]  /*4740*/  FSETP.GEU.AND P5, PT, R49, -126, PT ;  /* 0xc2fc00003100780b */ /* 0x000fe20003fae000 */
[--C-:B------:R-:W-:Y:S01]  /*4750*/  FFMA R61, R72, UR17, -R104.reuse ;  /* 0x00000011483d7c23 */ /* 0x100fe20008000868 */
[----:B------:R-:W-:Y:S01]  /*4760*/  FMNMX R20, R86, R5, !PT ;  /* 0x0000000556147209 */ /* 0x000fe20007800000 */
[----:B------:R-:W-:Y:S01]  /*4770*/  @!P4 FMUL R40, R40, 0.5 ;  /* 0x3f0000002828c820 */ /* 0x000fe20000400000 */
[----:B------:R-:W2:Y:S01]  /*4780*/  MUFU.EX2 R45, R45 ;  /* 0x0000002d002d7308 */ /* 0x000ea20000000800 */
[----:B---3--:R-:W-:Y:S01]  /*4790*/  @!P2 FMUL R16, R16, R16 ;  /* 0x000000101010a220 */ /* 0x008fe20000400000 */
[----:B------:R-:W-:Y:S01]  /*47a0*/  FMNMX R5, R87, R20, !PT ;  /* 0x0000001457057209 */ /* 0x000fe20007800000 */
[--C-:B------:R-:W-:Y:S01]  /*47b0*/  FFMA R20, R69, UR17, -R104.reuse ;  /* 0x0000001145147c23 */ /* 0x100fe20008000868 */
[----:B------:R-:W-:Y:S01]  /*47c0*/  FSETP.GEU.AND P2, PT, R18, -126, PT ;  /* 0xc2fc00001200780b */ /* 0x000fe20003f4e000 */
[----:B------:R-:W-:-:S02]  /*47d0*/  FFMA R69, R80, UR17, -R104 ;  /* 0x0000001150457c23 */ /* 0x000fc40008000868 */
[----:B------:R-:W3:Y:S01]  /*47e0*/  SHFL.BFLY PT, R22, R5, 0x1, 0x1f ;  /* 0x0c201f0005167f89 */ /* 0x000ee200000e0000 */
[----:B------:R-:W4:Y:S01]  /*47f0*/  MUFU.EX2 R40, R40 ;  /* 0x0000002800287308 */ /* 0x000f220000000800 */
[----:B-1----:R-:W-:Y:S01]  /*4800*/  @!P6 FMUL R41, R41, R41 ;  /* 0x000000292929e220 */ /* 0x002fe20000400000 */
[----:B------:R-:W-:Y:S01]  /*4810*/  FSETP.GEU.AND P6, PT, R53, -126, PT ;  /* 0xc2fc00003500780b */ /* 0x000fe20003fce000 */
[----:B------:R-:W-:Y:S01]  /*4820*/  @!P5 FMUL R49, R49, 0.5 ;  /* 0x3f0000003131d820 */ /* 0x000fe20000400000 */
[----:B--2---:R-:W-:-:S05]  /*4830*/  @!P3 FMUL R45, R45, R45 ;  /* 0x0000002d2d2db220 */ /* 0x004fca0000400000 */
[----:B------:R-:W1:Y:S01]  /*4840*/  MUFU.EX2 R49, R49 ;  /* 0x0000003100317308 */ /* 0x000e620000000800 */
[----:B------:R-:W-:Y:S01]  /*4850*/  FSETP.GEU.AND P3, PT, R44, -126, PT ;  /* 0xc2fc00002c00780b */ /* 0x000fe20003f6e000 */
[----:B------:R-:W-:-:S04]  /*4860*/  @!P2 FMUL R18, R18, 0.5 ;  /* 0x3f0000001212a820 */ /* 0x000fc80000400000 */
[----:B------:R-:W-:Y:S01]  /*4870*/  @!P6 FMUL R53, R53, 0.5 ;  /* 0x3f0000003535e820 */ /* 0x000fe20000400000 */
[----:B----4-:R-:W-:Y:S01]  /*4880*/  @!P4 FMUL R40, R40, R40 ;  /* 0x000000282828c220 */ /* 0x010fe20000400000 */
[----:B------:R-:W2:Y:S01]  /*4890*/  MUFU.EX2 R18, R18 ;  /* 0x0000001200127308 */ /* 0x000ea20000000800 */
[----:B------:R-:W-:Y:S02]  /*48a0*/  FSETP.GEU.AND P4, PT, R57, -126, PT ;  /* 0xc2fc00003900780b */ /* 0x000fe40003f8e000 */
[----:B---3--:R-:W-:-:S03]  /*48b0*/  FMNMX R5, R5, R22, !PT ;  /* 0x0000001605057209 */ /* 0x008fc60007800000 */
[----:B------:R-:W-:Y:S01]  /*48c0*/  @!P3 FMUL R44, R44, 0.5 ;  /* 0x3f0000002c2cb820 */ /* 0x000fe20000400000 */
[----:B------:R-:W-:Y:S01]  /*48d0*/  FFMA R22, R77, UR17, -R104 ;  /* 0x000000114d167c23 */ /* 0x000fe20008000868 */
[----:B------:R-:W3:Y:S01]  /*48e0*/  MUFU.EX2 R53, R53 ;  /* 0x0000003500357308 */ /* 0x000ee20000000800 */
[----:B-1----:R-:W-:Y:S01]  /*48f0*/  @!P5 FMUL R49, R49, R49 ;  /* 0x000000313131d220 */ /* 0x002fe20000400000 */
[----:B------:R-:W-:Y:S01]  /*4900*/  FSETP.GEU.AND P5, PT, R20, -126, PT ;  /* 0xc2fc00001400780b */ /* 0x000fe20003fae000 */
[----:B------:R-:W1:Y:S03]  /*4910*/  SHFL.BFLY PT, R52, R5, 0x2, 0x1f ;  /* 0x0c401f0005347f89 */ /* 0x000e6600000e0000 */
[----:B------:R-:W-:Y:S02]  /*4920*/  @!P4 FMUL R57, R57, 0.5 ;  /* 0x3f0000003939c820 */ /* 0x000fe40000400000 */
[----:B------:R-:W4:Y:S01]  /*4930*/  MUFU.EX2 R44, R44 ;  /* 0x0000002c002c7308 */ /* 0x000f220000000800 */
[----:B--2---:R-:W-:Y:S01]  /*4940*/  @!P2 FMUL R18, R18, R18 ;  /* 0x000000121212a220 */ /* 0x004fe20000400000 */
[----:B------:R-:W-:-:S05]  /*4950*/  FSETP.GEU.AND P2, PT, R61, -126, PT ;  /* 0xc2fc00003d00780b */ /* 0x000fca0003f4e000 */
[----:B------:R-:W-:Y:S01]  /*4960*/  @!P5 FMUL R20, R20, 0.5 ;  /* 0x3f0000001414d820 */ /* 0x000fe20000400000 */
[----:B------:R-:W2:Y:S01]  /*4970*/  MUFU.EX2 R57, R57 ;  /* 0x0000003900397308 */ /* 0x000ea20000000800 */
[----:B---3--:R-:W-:Y:S01]  /*4980*/  @!P6 FMUL R53, R53, R53 ;  /* 0x000000353535e220 */ /* 0x008fe20000400000 */
[----:B------:R-:W-:-:S03]  /*4990*/  FSETP.GEU.AND P6, PT, R48, -126, PT ;  /* 0xc2fc00003000780b */ /* 0x000fc60003fce000 */
[----:B------:R-:W-:Y:S01]  /*49a0*/  FADD R11, R28, R53 ;  /* 0x000000351c0b7221 */ /* 0x000fe20000000000 */
[----:B------:R-:W-:Y:S01]  /*49b0*/  F2FP.F16.F32.PACK_AB R28, R17, R28 ;  /* 0x0000001c111c723e */ /* 0x000fe200000000ff */
[----:B------:R-:W-:Y:S01]  /*49c0*/  @!P2 FMUL R61, R61, 0.5 ;  /* 0x3f0000003d3da820 */ /* 0x000fe20000400000 */
[----:B------:R-:W3:Y:S01]  /*49d0*/  MUFU.EX2 R20, R20 ;  /* 0x0000001400147308 */ /* 0x000ee20000000800 */
[----:B----4-:R-:W-:Y:S01]  /*49e0*/  @!P3 FMUL R44, R44, R44 ;  /* 0x0000002c2c2cb220 */ /* 0x010fe20000400000 */
[----:B------:R-:W-:Y:S02]  /*49f0*/  FSETP.GEU.AND P3, PT, R65, -126, PT ;  /* 0xc2fc00004100780b */ /* 0x000fe40003f6e000 */
[----:B-1----:R-:W-:Y:S01]  /*4a00*/  FMNMX R5, R5, R52, !PT ;  /* 0x0000003405057209 */ /* 0x002fe20007800000 */
[----:B------:R-:W-:Y:S02]  /*4a10*/  FFMA R52, R81, UR17, -R104 ;  /* 0x0000001151347c23 */ /* 0x000fe40008000868 */
[----:B------:R-:W-:Y:S01]  /*4a20*/  @!P6 FMUL R48, R48, 0.5 ;  /* 0x3f0000003030e820 */ /* 0x000fe20000400000 */
[----:B------:R-:W1:Y:S01]  /*4a30*/  MUFU.EX2 R61, R61 ;  /* 0x0000003d003d7308 */ /* 0x000e620000000800 */
        /* <DEDUP_REMOVED lines=8> */
[----:B-1----:R-:W-:Y:S01]  /*4ac0*/  @!P2 FMUL R61, R61, R61 ;  /* 0x0000003d3d3da220 */ /* 0x002fe20000400000 */
[----:B------:R-:W-:-:S04]  /*4ad0*/  FSETP.NEU.AND P2, PT, R5, -INF , PT ;  /* 0xff8000000500780b */ /* 0x000fc80003f4d000 */
[----:B------:R-:W-:Y:S01]  /*4ae0*/  FSEL R60, R5, RZ, P2 ;  /* 0x000000ff053c7208 */ /* 0x000fe20001000000 */
[----:B------:R-:W-:Y:S01]  /*4af0*/  @!P5 FMUL R69, R69, 0.5 ;  /* 0x3f0000004545d820 */ /* 0x000fe20000400000 */
[----:B------:R-:W1:Y:S01]  /*4b00*/  MUFU.EX2 R22, R22 ;  /* 0x0000001600167308 */ /* 0x000e620000000800 */
[----:B--2---:R-:W-:Y:S01]  /*4b10*/  @!P6 FMUL R48, R48, R48 ;  /* 0x000000303030e220 */ /* 0x004fe20000400000 */
[----:B------:R-:W-:Y:S01]  /*4b20*/  FSETP.GEU.AND P6, PT, R52, -126, PT ;  /* 0xc2fc00003400780b */ /* 0x000fe20003fce000 */
[C---:B------:R-:W-:Y:S01]  /*4b30*/  FMUL R25, R60.reuse, UR17 ;  /* 0x000000113c197c20 */ /* 0x040fe20008400000 */
[----:B------:R-:W-:Y:S01]  /*4b40*/  FSETP.GEU.AND P2, PT, R73, -126, PT ;  /* 0xc2fc00004900780b */ /* 0x000fe20003f4e000 */
[----:B------:R-:W-:Y:S01]  /*4b50*/  FADD R77, -R60, R9 ;  /* 0x000000093c4d7221 */ /* 0x000fe20000000100 */
[----:B------:R-:W-:Y:S01]  /*4b60*/  FADD R9, R24, R45 ;  /* 0x0000002d18097221 */ /* 0x000fe20000000000 */
[--C-:B------:R-:W-:Y:S01]  /*4b70*/  FFMA R30, R30, UR17, -R25.reuse ;  /* 0x000000111e1e7c23 */ /* 0x100fe20008000819 */
[----:B------:R-:W2:Y:S01]  /*4b80*/  MUFU.EX2 R69, R69 ;  /* 0x0000004500457308 */ /* 0x000ea20000000800 */
[----:B---3--:R-:W-:Y:S01]  /*4b90*/  @!P3 FMUL R65, R65, R65 ;  /* 0x000000414141b220 */ /* 0x008fe20000400000 */
[----:B------:R-:W-:Y:S01]  /*4ba0*/  FSETP.GEU.AND P3, PT, R56, -126, PT ;  /* 0xc2fc00003800780b */ /* 0x000fe20003f6e000 */
[--C-:B------:R-:W-:Y:S01]  /*4bb0*/  FFMA R26, R26, UR17, -R25.reuse ;  /* 0x000000111a1a7c23 */ /* 0x100fe20008000819 */
[--C-:B------:R-:W-:Y:S01]  /*4bc0*/  FFMA R27, R27, UR17, -R25.reuse ;  /* 0x000000111b1b7c23 */ /* 0x100fe20008000819 */
[--C-:B------:R-:W-:Y:S01]  /*4bd0*/  FFMA R29, R31, UR17, -R25.reuse ;  /* 0x000000111f1d7c23 */ /* 0x100fe20008000819 */
[--C-:B------:R-:W-:Y:S01]  /*4be0*/  FFMA R34, R34, UR17, -R25.reuse ;  /* 0x0000001122227c23 */ /* 0x100fe20008000819 */
[----:B------:R-:W-:Y:S01]  /*4bf0*/  @!P6 FMUL R52, R52, 0.5 ;  /* 0x3f0000003434e820 */ /* 0x000fe20000400000 */
[--C-:B------:R-:W-:Y:S01]  /*4c00*/  FFMA R38, R38, UR17, -R25.reuse ;  /* 0x0000001126267c23 */ /* 0x100fe20008000819 */
[----:B-1----:R-:W-:Y:S01]  /*4c10*/  @!P4 FMUL R22, R22, R22 ;  /* 0x000000161616c220 */ /* 0x002fe20000400000 */
[----:B------:R-:W-:Y:S01]  /*4c20*/  FSETP.GEU.AND P4, PT, R26, -126, PT ;  /* 0xc2fc00001a00780b */ /* 0x000fe20003f8e000 */
[----:B------:R-:W-:Y:S01]  /*4c30*/  @!P2 FMUL R73, R73, 0.5 ;  /* 0x3f0000004949a820 */ /* 0x000fe20000400000 */
[--C-:B------:R-:W-:Y:S01]  /*4c40*/  FFMA R42, R42, UR17, -R25.reuse ;  /* 0x000000112a2a7c23 */ /* 0x100fe20008000819 */
[----:B------:R-:W1:Y:S01]  /*4c50*/  MUFU.EX2 R52, R52 ;  /* 0x0000003400347308 */ /* 0x000e620000000800 */
[--C-:B------:R-:W-:Y:S01]  /*4c60*/  FFMA R59, R59, UR17, -R25.reuse ;  /* 0x000000113b3b7c23 */ /* 0x100fe20008000819 */
[----:B------:R-:W-:Y:S01]  /*4c70*/  @!P3 FMUL R56, R56, 0.5 ;  /* 0x3f0000003838b820 */ /* 0x000fe20000400000 */
[--C-:B------:R-:W-:Y:S01]  /*4c80*/  FFMA R63, R63, UR17, -R25.reuse ;  /* 0x000000113f3f7c23 */ /* 0x100fe20008000819 */
[----:B--2---:R-:W-:Y:S01]  /*4c90*/  @!P5 FMUL R69, R69, R69 ;  /* 0x000000454545d220 */ /* 0x004fe20000400000 */
[----:B------:R-:W-:Y:S01]  /*4ca0*/  FSETP.GEU.AND P5, PT, R27, -126, PT ;  /* 0xc2fc00001b00780b */ /* 0x000fe20003fae000 */
[--C-:B------:R-:W-:Y:S01]  /*4cb0*/  FFMA R67, R67, UR17, -R25.reuse ;  /* 0x0000001143437c23 */ /* 0x100fe20008000819 */
[--C-:B------:R-:W-:Y:S01]  /*4cc0*/  FFMA R75, R75, UR17, -R25.reuse ;  /* 0x000000114b4b7c23 */ /* 0x100fe20008000819 */
[----:B------:R-:W2:Y:S01]  /*4cd0*/  MUFU.EX2 R56, R56 ;  /* 0x0000003800387308 */ /* 0x000ea20000000800 */
[--C-:B------:R-:W-:Y:S01]  /*4ce0*/  FFMA R82, R82, UR17, -R25.reuse ;  /* 0x0000001152527c23 */ /* 0x100fe20008000819 */
[----:B------:R-:W-:Y:S01]  /*4cf0*/  @!P4 FMUL R26, R26, 0.5 ;  /* 0x3f0000001a1ac820 */ /* 0x000fe20000400000 */
[--C-:B------:R-:W-:Y:S01]  /*4d00*/  FFMA R71, R71, UR17, -R25.reuse ;  /* 0x0000001147477c23 */ /* 0x100fe20008000819 */
[--C-:B------:R-:W-:Y:S01]  /*4d10*/  FFMA R83, R83, UR17, -R25.reuse ;  /* 0x0000001153537c23 */ /* 0x100fe20008000819 */
[--C-:B------:R-:W-:Y:S01]  /*4d20*/  FFMA R79, R79, UR17, -R25.reuse ;  /* 0x000000114f4f7c23 */ /* 0x100fe20008000819 */
[--C-:B------:R-:W-:Y:S01]  /*4d30*/  FFMA R86, R86, UR17, -R25.reuse ;  /* 0x0000001156567c23 */ /* 0x100fe20008000819 */
[----:B------:R-:W-:Y:S01]  /*4d40*/  FFMA R87, R87, UR17, -R25 ;  /* 0x0000001157577c23 */ /* 0x000fe20008000819 */
[----:B------:R-:W3:Y:S01]  /*4d50*/  MUFU.EX2 R73, R73 ;  /* 0x0000004900497308 */ /* 0x000ee20000000800 */
[----:B-1----:R-:W-:Y:S01]  /*4d60*/  @!P6 FMUL R52, R52, R52 ;  /* 0x000000343434e220 */ /* 0x002fe20000400000 */
[----:B------:R-:W-:Y:S01]  /*4d70*/  FSETP.GEU.AND P6, PT, R30, -126, PT ;  /* 0xc2fc00001e00780b */ /* 0x000fe20003fce000 */
[----:B------:R-:W-:Y:S01]  /*4d80*/  @!P5 FMUL R27, R27, 0.5 ;  /* 0x3f0000001b1bd820 */ /* 0x000fe20000400000 */
[----:B------:R-:W-:Y:S01]  /*4d90*/  FMUL R77, R77, UR17 ;  /* 0x000000114d4d7c20 */ /* 0x000fe20008400000 */
[----:B------:R-:W-:-:S03]  /*4da0*/  F2FP.F16.F32.PACK_AB R24, R13, R24 ;  /* 0x000000180d18723e */ /* 0x000fc600000000ff */
[----:B------:R1:W4:Y:S01]  /*4db0*/  MUFU.EX2 R33, R26 ;  /* 0x0000001a00217308 */ /* 0x0003220000000800 */
[----:B--2---:R-:W-:Y:S01]  /*4dc0*/  @!P3 FMUL R56, R56, R56 ;  /* 0x000000383838b220 */ /* 0x004fe20000400000 */
[----:B------:R-:W-:-:S05]  /*4dd0*/  FSETP.GEU.AND P3, PT, R34, -126, PT ;  /* 0xc2fc00002200780b */ /* 0x000fca0003f6e000 */
[----:B------:R-:W-:Y:S01]  /*4de0*/  @!P6 FMUL R30, R30, 0.5 ;  /* 0x3f0000001e1ee820 */ /* 0x000fe20000400000 */
[----:B------:R2:W5:Y:S01]  /*4df0*/  MUFU.EX2 R64, R27 ;  /* 0x0000001b00407308 */ /* 0x0005620000000800 */
[----:B---3--:R-:W-:Y:S01]  /*4e00*/  @!P2 FMUL R73, R73, R73 ;  /* 0x000000494949a220 */ /* 0x008fe20000400000 */
[----:B-1----:R-:W-:Y:S01]  /*4e10*/  FFMA R26, R35, UR17, -R25 ;  /* 0x00000011231a7c23 */ /* 0x002fe20008000819 */
[----:B------:R-:W-:-:S04]  /*4e20*/  FSETP.GEU.AND P2, PT, R29, -126, PT ;  /* 0xc2fc00001d00780b */ /* 0x000fc80003f4e000 */
[----:B------:R-:W-:Y:S01]  /*4e30*/  @!P3 FMUL R34, R34, 0.5 ;  /* 0x3f0000002222b820 */ /* 0x000fe20000400000 */
[----:B------:R1:W3:Y:S01]  /*4e40*/  MUFU.EX2 R31, R30 ;  /* 0x0000001e001f7308 */ /* 0x0002e20000000800 */
[----:B--2---:R-:W-:Y:S01]  /*4e50*/  FFMA R27, R39, UR17, -R25 ;  /* 0x00000011271b7c23 */ /* 0x004fe20008000819 */
[----:B----4-:R-:W-:Y:S01]  /*4e60*/  @!P4 FMUL R33, R33, R33 ;  /* 0x000000212121c220 */ /* 0x010fe20000400000 */
[----:B------:R-:W-:-:S05]  /*4e70*/  FSETP.GEU.AND P4, PT, R26, -126, PT ;  /* 0xc2fc00001a00780b */ /* 0x000fca0003f8e000 */
[----:B------:R2:W4:Y:S01]  /*4e80*/  MUFU.EX2 R35, R34 ;  /* 0x0000002200237308 */ /* 0x0005220000000800 */
[----:B-----5:R-:W-:Y:S01]  /*4e90*/  @!P5 FMUL R64, R64, R64 ;  /* 0x000000404040d220 */ /* 0x020fe20000400000 */
[----:B------:R-:W-:Y:S01]  /*4ea0*/  FSETP.GEU.AND P5, PT, R38, -126, PT ;  /* 0xc2fc00002600780b */ /* 0x000fe20003fae000 */
[----:B------:R-:W-:Y:S01]  /*4eb0*/  @!P2 FMUL R29, R29, 0.5 ;  /* 0x3f0000001d1da820 */ /* 0x000fe20000400000 */
[----:B-1----:R-:W-:-:S04]  /*4ec0*/  FFMA R30, R47, UR17, -R25 ;  /* 0x000000112f1e7c23 */ /* 0x002fc80008000819 */
[----:B------:R1:W5:Y:S01]  /*4ed0*/  MUFU.EX2 R68, R29 ;  /* 0x0000001d00447308 */ /* 0x0003620000000800 */
[----:B---3--:R-:W-:Y:S01]  /*4ee0*/  @!P6 FMUL R31, R31, R31 ;  /* 0x0000001f1f1fe220 */ /* 0x008fe20000400000 */
[----:B------:R-:W-:Y:S01]  /*4ef0*/  FSETP.GEU.AND P6, PT, R27, -126, PT ;  /* 0xc2fc00001b00780b */ /* 0x000fe20003fce000 */
[----:B------:R-:W-:Y:S01]  /*4f00*/  @!P4 FMUL R26, R26, 0.5 ;  /* 0x3f0000001a1ac820 */ /* 0x000fe20000400000 */
[----:B--2---:R-:W-:-:S03]  /*4f10*/  FFMA R34, R51, UR17, -R25 ;  /* 0x0000001133227c23 */ /* 0x004fc60008000819 */
[----:B------:R-:W-:Y:S01]  /*4f20*/  @!P5 FMUL R38, R38, 0.5 ;  /* 0x3f0000002626d820 */ /* 0x000fe20000400000 */
[----:B------:R2:W3:Y:S01]  /*4f30*/  MUFU.EX2 R72, R26 ;  /* 0x0000001a00487308 */ /* 0x0004e20000000800 */
[----:B-1----:R-:W-:Y:S01]  /*4f40*/  FFMA R29, R43, UR17, -R25 ;  /* 0x000000112b1d7c23 */ /* 0x002fe20008000819 */
[----:B----4-:R-:W-:-:S04]  /*4f50*/  @!P3 FMUL R35, R35, R35 ;  /* 0x000000232323b220 */ /* 0x010fc80000400000 */
[----:B------:R-:W-:Y:S01]  /*4f60*/  FSETP.GEU.AND P3, PT, R29, -126, PT ;  /* 0xc2fc00001d00780b */ /* 0x000fe20003f6e000 */
[----:B------:R-:W-:Y:S01]  /*4f70*/  @!P6 FMUL R27, R27, 0.5 ;  /* 0x3f0000001b1be820 */ /* 0x000fe20000400000 */
[----:B------:R-:W1:Y:S01]  /*4f80*/  MUFU.EX2 R39, R38 ;  /* 0x0000002600277308 */ /* 0x000e620000000800 */
[----:B--2---:R-:W-:Y:S01]  /*4f90*/  FFMA R26, R46, UR17, -R25 ;  /* 0x000000112e1a7c23 */ /* 0x004fe20008000819 */
[----:B-----5:R-:W-:Y:S01]  /*4fa0*/  @!P2 FMUL R68, R68, R68 ;  /* 0x000000444444a220 */ /* 0x020fe20000400000 */
[----:B------:R-:W-:-:S05]  /*4fb0*/  FSETP.GEU.AND P2, PT, R42, -126, PT ;  /* 0xc2fc00002a00780b */ /* 0x000fca0003f4e000 */
[----:B------:R2:W4:Y:S01]  /*4fc0*/  MUFU.EX2 R76, R27 ;  /* 0x0000001b004c7308 */ /* 0x0005220000000800 */
[----:B---3--:R-:W-:Y:S01]  /*4fd0*/  @!P4 FMUL R72, R72, R72 ;  /* 0x000000484848c220 */ /* 0x008fe20000400000 */
[----:B------:R-:W-:Y:S01]  /*4fe0*/  FSETP.GEU.AND P4, PT, R26, -126, PT ;  /* 0xc2fc00001a00780b */ /* 0x000fe20003f8e000 */
[----:B------:R-:W-:-:S05]  /*4ff0*/  @!P3 FMUL R29, R29, 0.5 ;  /* 0x3f0000001d1db820 */ /* 0x000fca0000400000 */
[----:B------:R3:W5:Y:S01]  /*5000*/  MUFU.EX2 R46, R29 ;  /* 0x0000001d002e7308 */ /* 0x0007620000000800 */
[----:B--2---:R-:W-:Y:S01]  /*5010*/  FFMA R27, R50, UR17, -R25 ;  /* 0x00000011321b7c23 */ /* 0x004fe20008000819 */
[----:B-1----:R-:W-:Y:S01]  /*5020*/  @!P5 FMUL R39, R39, R39 ;  /* 0x000000272727d220 */ /* 0x002fe20000400000 */
[----:B------:R-:W-:Y:S01]  /*5030*/  FSETP.GEU.AND P5, PT, R30, -126, PT ;  /* 0xc2fc00001e00780b */ /* 0x000fe20003fae000 */
[----:B------:R-:W-:-:S03]  /*5040*/  @!P2 FMUL R42, R42, 0.5 ;  /* 0x3f0000002a2aa820 */ /* 0x000fc60000400000 */
[----:B------:R-:W-:Y:S01]  /*5050*/  @!P4 FMUL R26, R26, 0.5 ;  /* 0x3f0000001a1ac820 */ /* 0x000fe20000400000 */
[----:B------:R-:W1:Y:S01]  /*5060*/  MUFU.EX2 R43, R42 ;  /* 0x0000002a002b7308 */ /* 0x000e620000000800 */
[----:B----4-:R-:W-:Y:S01]  /*5070*/  @!P6 FMUL R76, R76, R76 ;  /* 0x0000004c4c4ce220 */ /* 0x010fe20000400000 */
[----:B------:R-:W-:Y:S01]  /*5080*/  FSETP.GEU.AND P6, PT, R27, -126, PT ;  /* 0xc2fc00001b00780b */ /* 0x000fe20003fce000 */
[----:B---3--:R-:W-:-:S05]  /*5090*/  FFMA R29, R54, UR17, -R25 ;  /* 0x00000011361d7c23 */ /* 0x008fca0008000819 */
[----:B------:R-:W-:Y:S01]  /*50a0*/  @!P5 FMUL R30, R30, 0.5 ;  /* 0x3f0000001e1ed820 */ /* 0x000fe20000400000 */
[----:B------:R2:W3:Y:S01]  /*50b0*/  MUFU.EX2 R47, R26 ;  /* 0x0000001a002f7308 */ /* 0x0004e20000000800 */
[----:B-----5:R-:W-:Y:S01]  /*50c0*/  @!P3 FMUL R46, R46, R46 ;  /* 0x0000002e2e2eb220 */ /* 0x020fe20000400000 */
[----:B------:R-:W-:-:S04]  /*50d0*/  FSETP.GEU.AND P3, PT, R29, -126, PT ;  /* 0xc2fc00001d00780b */ /* 0x000fc80003f6e000 */
[----:B------:R-:W-:Y:S02]  /*50e0*/  @!P6 FMUL R27, R27, 0.5 ;  /* 0x3f0000001b1be820 */ /* 0x000fe40000400000 */
[----:B------:R4:W5:Y:S01]  /*50f0*/  MUFU.EX2 R50, R30 ;  /* 0x0000001e00327308 */ /* 0x0009620000000800 */
[----:B--2---:R-:W-:Y:S01]  /*5100*/  FFMA R26, R55, UR17, -R25 ;  /* 0x00000011371a7c23 */ /* 0x004fe20008000819 */
[----:B-1----:R-:W-:Y:S01]  /*5110*/  @!P2 FMUL R43, R43, R43 ;  /* 0x0000002b2b2ba220 */ /* 0x002fe20000400000 */
[----:B------:R-:W-:-:S04]  /*5120*/  FSETP.GEU.AND P2, PT, R34, -126, PT ;  /* 0xc2fc00002200780b */ /* 0x000fc80003f4e000 */
[----:B------:R-:W-:Y:S01]  /*5130*/  @!P3 FMUL R29, R29, 0.5 ;  /* 0x3f0000001d1db820 */ /* 0x000fe20000400000 */
[----:B------:R1:W2:Y:S01]  /*5140*/  MUFU.EX2 R51, R27 ;  /* 0x0000001b00337308 */ /* 0x0002a20000000800 */
[----:B----4-:R-:W-:Y:S01]  /*5150*/  FFMA R30, R58, UR17, -R25 ;  /* 0x000000113a1e7c23 */ /* 0x010fe20008000819 */
[----:B---3--:R-:W-:Y:S01]  /*5160*/  @!P4 FMUL R47, R47, R47 ;  /* 0x0000002f2f2fc220 */ /* 0x008fe20000400000 */
[----:B------:R-:W-:-:S05]  /*5170*/  FSETP.GEU.AND P4, PT, R26, -126, PT ;  /* 0xc2fc00001a00780b */ /* 0x000fca0003f8e000 */
[----:B------:R3:W4:Y:S01]  /*5180*/  MUFU.EX2 R55, R29 ;  /* 0x0000001d00377308 */ /* 0x0007220000000800 */
[----:B-----5:R-:W-:Y:S01]  /*5190*/  @!P5 FMUL R50, R50, R50 ;  /* 0x000000323232d220 */ /* 0x020fe20000400000 */
[----:B------:R-:W-:Y:S01]  /*51a0*/  FSETP.GEU.AND P5, PT, R30, -126, PT ;  /* 0xc2fc00001e00780b */ /* 0x000fe20003fae000 */
[----:B------:R-:W-:Y:S01]  /*51b0*/  @!P2 FMUL R34, R34, 0.5 ;  /* 0x3f0000002222a820 */ /* 0x000fe20000400000 */
[----:B-1----:R-:W-:-:S04]  /*51c0*/  FFMA R27, R62, UR17, -R25 ;  /* 0x000000113e1b7c23 */ /* 0x002fc80008000819 */
[----:B------:R-:W-:Y:S01]  /*51d0*/  @!P4 FMUL R26, R26, 0.5 ;  /* 0x3f0000001a1ac820 */ /* 0x000fe20000400000 */
[----:B--2---:R-:W-:Y:S01]  /*51e0*/  @!P6 FMUL R51, R51, R51 ;  /* 0x000000333333e220 */ /* 0x004fe20000400000 */
[----:B------:R-:W-:Y:S01]  /*51f0*/  FSETP.GEU.AND P6, PT, R59, -126, PT ;  /* 0xc2fc00003b00780b */ /* 0x000fe20003fce000 */
[----:B------:R1:W2:Y:S01]  /*5200*/  MUFU.EX2 R54, R34 ;  /* 0x0000002200367308 */ /* 0x0002a20000000800 */
[----:B---3--:R-:W-:-:S03]  /*5210*/  FFMA R29, R70, UR17, -R25 ;  /* 0x00000011461d7c23 */ /* 0x008fc60008000819 */
[----:B------:R-:W-:Y:S01]  /*5220*/  @!P5 FMUL R30, R30, 0.5 ;  /* 0x3f0000001e1ed820 */ /* 0x000fe20000400000 */
[----:B----4-:R-:W-:Y:S01]  /*5230*/  @!P3 FMUL R55, R55, R55 ;  /* 0x000000373737b220 */ /* 0x010fe20000400000 */
[----:B------:R-:W-:Y:S02]  /*5240*/  FSETP.GEU.AND P3, PT, R63, -126, PT ;  /* 0xc2fc00003f00780b */ /* 0x000fe40003f6e000 */
[----:B------:R3:W4:Y:S01]  /*5250*/  MUFU.EX2 R58, R26 ;  /* 0x0000001a003a7308 */ /* 0x0007220000000800 */
[----:B-1----:R-:W-:Y:S01]  /*5260*/  FADD R34, R37, R52 ;  /* 0x0000003425227221 */ /* 0x002fe20000000000 */
[----:B------:R-:W-:Y:S02]  /*5270*/  F2FP.F16.F32.PACK_AB R52, R52, R69 ;  /* 0x000000453434723e */ /* 0x000fe400000000ff */
[----:B------:R-:W-:-:S04]  /*5280*/  @!P6 FMUL R59, R59, 0.5 ;  /* 0x3f0000003b3be820 */ /* 0x000fc80000400000 */
[----:B------:R1:W5:Y:S01]  /*5290*/  MUFU.EX2 R62, R30 ;  /* 0x0000001e003e7308 */ /* 0x0003620000000800 */
[----:B---3--:R-:W-:Y:S01]  /*52a0*/  FFMA R26, R66, UR17, -R25 ;  /* 0x00000011421a7c23 */ /* 0x008fe20008000819 */
[----:B--2---:R-:W-:Y:S01]  /*52b0*/  @!P2 FMUL R54, R54, R54 ;  /* 0x000000363636a220 */ /* 0x004fe20000400000 */
[----:B------:R-:W-:Y:S01]  /*52c0*/  FSETP.GEU.AND P2, PT, R27, -126, PT ;  /* 0xc2fc00001b00780b */ /* 0x000fe20003f4e000 */
[----:B------:R-:W-:-:S04]  /*52d0*/  @!P3 FMUL R63, R63, 0.5 ;  /* 0x3f0000003f3fb820 */ /* 0x000fc80000400000 */
[----:B------:R-:W2:Y:S01]  /*52e0*/  MUFU.EX2 R59, R59 ;  /* 0x0000003b003b7308 */ /* 0x000ea20000000800 */
[----:B----4-:R-:W-:Y:S01]  /*52f0*/  @!P4 FMUL R58, R58, R58 ;  /* 0x0000003a3a3ac220 */ /* 0x010fe20000400000 */
[----:B------:R-:W-:Y:S01]  /*5300*/  FSETP.GEU.AND P4, PT, R26, -126, PT ;  /* 0xc2fc00001a00780b */ /* 0x000fe20003f8e000 */
[----:B-1----:R-:W-:-:S05]  /*5310*/  FFMA R30, R78, UR17, -R25 ;  /* 0x000000114e1e7c23 */ /* 0x002fca0008000819 */
[----:B------:R-:W1:Y:S01]  /*5320*/  MUFU.EX2 R63, R63 ;  /* 0x0000003f003f7308 */ /* 0x000e620000000800 */
[----:B-----5:R-:W-:Y:S01]  /*5330*/  @!P5 FMUL R62, R62, R62 ;  /* 0x0000003e3e3ed220 */ /* 0x020fe20000400000 */
[----:B------:R-:W-:Y:S01]  /*5340*/  FSETP.GEU.AND P5, PT, R67, -126, PT ;  /* 0xc2fc00004300780b */ /* 0x000fe20003fae000 */
[----:B------:R-:W-:-:S04]  /*5350*/  @!P2 FMUL R27, R27, 0.5 ;  /* 0x3f0000001b1ba820 */ /* 0x000fc80000400000 */
[----:B------:R-:W-:Y:S01]  /*5360*/  @!P4 FMUL R26, R26, 0.5 ;  /* 0x3f0000001a1ac820 */ /* 0x000fe20000400000 */
[----:B------:R3:W4:Y:S01]  /*5370*/  MUFU.EX2 R66, R27 ;  /* 0x0000001b00427308 */ /* 0x0007220000000800 */
[----:B--2---:R-:W-:Y:S01]  /*5380*/  @!P6 FMUL R59, R59, R59 ;  /* 0x0000003b3b3be220 */ /* 0x004fe20000400000 */
[----:B------:R-:W-:-:S05]  /*5390*/  FSETP.GEU.AND P6, PT, R29, -126, PT ;  /* 0xc2fc00001d00780b */ /* 0x000fca0003fce000 */
[----:B------:R-:W-:Y:S01]  /*53a0*/  @!P5 FMUL R67, R67, 0.5 ;  /* 0x3f0000004343d820 */ /* 0x000fe20000400000 */
[----:B------:R2:W5:Y:S01]  /*53b0*/  MUFU.EX2 R70, R26 ;  /* 0x0000001a00467308 */ /* 0x0005620000000800 */
[----:B---3--:R-:W-:Y:S01]  /*53c0*/  FFMA R27, R74, UR17, -R25 ;  /* 0x000000114a1b7c23 */ /* 0x008fe20008000819 */
[----:B-1----:R-:W-:Y:S01]  /*53d0*/  @!P3 FMUL R63, R63, R63 ;  /* 0x0000003f3f3fb220 */ /* 0x002fe20000400000 */
[----:B------:R-:W-:Y:S01]  /*53e0*/  FADD R25, R17, R44 ;  /* 0x0000002c11197221 */ /* 0x000fe20000000000 */
[----:B------:R-:W-:Y:S02]  /*53f0*/  F2FP.F16.F32.PACK_AB R44, R44, R53 ;  /* 0x000000352c2c723e */ /* 0x000fe400000000ff */
[----:B------:R-:W-:Y:S01]  /*5400*/  FSETP.GEU.AND P3, PT, R27, -126, PT ;  /* 0xc2fc00001b00780b */ /* 0x000fe20003f6e000 */
[----:B------:R-:W-:Y:S01]  /*5410*/  @!P6 FMUL R29, R29, 0.5 ;  /* 0x3f0000001d1de820 */ /* 0x000fe20000400000 */
[----:B------:R-:W1:Y:S01]  /*5420*/  MUFU.EX2 R67, R67 ;  /* 0x0000004300437308 */ /* 0x000e620000000800 */
[----:B----4-:R-:W-:Y:S01]  /*5430*/  @!P2 FMUL R66, R66, R66 ;  /* 0x000000424242a220 */ /* 0x010fe20000400000 */
[----:B------:R-:W-:Y:S01]  /*5440*/  FSETP.GEU.AND P2, PT, R71, -126, PT ;  /* 0xc2fc00004700780b */ /* 0x000fe20003f4e000 */
[----:B--2---:R-:W-:Y:S01]  /*5450*/  FADD R26, R32, R61 ;  /* 0x0000003d201a7221 */ /* 0x004fe20000000000 */
[----:B------:R-:W-:Y:S01]  /*5460*/  FADD R34, R25, R34 ;  /* 0x0000002219227221 */ /* 0x000fe20000000000 */
[----:B------:R-:W-:-:S03]  /*5470*/  F2FP.F16.F32.PACK_AB R32, R21, R32 ;  /* 0x000000201520723e */ /* 0x000fc600000000ff */
[----:B------:R-:W2:Y:S01]  /*5480*/  MUFU.EX2 R74, R29 ;  /* 0x0000001d004a7308 */ /* 0x000ea20000000800 */
[----:B-----5:R-:W-:Y:S01]  /*5490*/  @!P4 FMUL R70, R70, R70 ;  /* 0x000000464646c220 */ /* 0x020fe20000400000 */
[----:B------:R-:W-:Y:S01]  /*54a0*/  FSETP.GEU.AND P4, PT, R75, -126, PT ;  /* 0xc2fc00004b00780b */ /* 0x000fe20003f8e000 */
[----:B------:R-:W-:Y:S02]  /*54b0*/  @!P3 FMUL R27, R27, 0.5 ;  /* 0x3f0000001b1bb820 */ /* 0x000fe40000400000 */
[----:B------:R-:W-:Y:S02]  /*54c0*/  FADD R80, R35, R70 ;  /* 0x0000004623507221 */ /* 0x000fe40000000000 */
        /* <DEDUP_REMOVED lines=8> */
[----:B---3--:R-:W-:Y:S01]  /*5550*/  FADD R27, R9, R26 ;  /* 0x0000001a091b7221 */ /* 0x008fe20000000000 */
[----:B------:R-:W-:Y:S01]  /*5560*/  FADD R9, R13, R40 ;  /* 0x000000280d097221 */ /* 0x000fe20000000000 */
[----:B------:R-:W-:Y:S01]  /*5570*/  FADD R26, R21, R48 ;  /* 0x00000030151a7221 */ /* 0x000fe20000000000 */
[----:B------:R-:W-:Y:S01]  /*5580*/  F2FP.F16.F32.PACK_AB R40, R40, R45 ;  /* 0x0000002d2828723e */ /* 0x000fe200000000ff */
[----:B------:R-:W-:Y:S01]  /*5590*/  @!P5 FMUL R30, R30, 0.5 ;  /* 0x3f0000001e1ed820 */ /* 0x000fe20000400000 */
[----:B------:R-:W2:Y:S01]  /*55a0*/  MUFU.EX2 R75, R75 ;  /* 0x0000004b004b7308 */ /* 0x000ea20000000800 */
[----:B----4-:R-:W-:Y:S01]  /*55b0*/  @!P3 FMUL R78, R78, R78 ;  /* 0x0000004e4e4eb220 */ /* 0x010fe20000400000 */
[----:B------:R-:W-:Y:S01]  /*55c0*/  FSETP.GEU.AND P3, PT, R83, -126, PT ;  /* 0xc2fc00005300780b */ /* 0x000fe20003f6e000 */
[----:B------:R-:W-:Y:S01]  /*55d0*/  FADD R29, R9, R26 ;  /* 0x0000001a091d7221 */ /* 0x000fe20000000000 */
[----:B------:R-:W-:Y:S01]  /*55e0*/  FADD R9, R8, R49 ;  /* 0x0000003108097221 */ /* 0x000fe20000000000 */
[----:B------:R-:W-:Y:S01]  /*55f0*/  FADD R26, R14, R65 ;  /* 0x000000410e1a7221 */ /* 0x000fe20000000000 */
[----:B------:R-:W-:Y:S01]  /*5600*/  FADD R84, R43, R78 ;  /* 0x0000004e2b547221 */ /* 0x000fe20000000000 */
[----:B------:R-:W-:Y:S01]  /*5610*/  @!P6 FMUL R82, R82, 0.5 ;  /* 0x3f0000005252e820 */ /* 0x000fe20000400000 */
[----:B------:R3:W4:Y:S01]  /*5620*/  MUFU.EX2 R60, R30 ;  /* 0x0000001e003c7308 */ /* 0x0007220000000800 */
        /* <DEDUP_REMOVED lines=14> */
[----:B------:R-:W-:Y:S01]  /*5710*/  FADD R38, R11, R30 ;  /* 0x0000001e0b267221 */ /* 0x000fe20000000000 */
        /* <DEDUP_REMOVED lines=8> */
[----:B------:R-:W-:Y:S01]  /*57a0*/  FADD R42, R11, R30 ;  /* 0x0000001e0b2a7221 */ /* 0x000fe20000000000 */
[----:B-1----:R-:W-:Y:S01]  /*57b0*/  @!P6 FMUL R82, R82, R82 ;  /* 0x000000525252e220 */ /* 0x002fe20000400000 */
[----:B------:R-:W-:Y:S01]  /*57c0*/  FSETP.GEU.AND P6, PT, R87, -126, PT ;  /* 0xc2fc00005700780b */ /* 0x000fe20003fce000 */
[----:B------:R-:W-:Y:S01]  /*57d0*/  FADD R11, R19, R20 ;  /* 0x00000014130b7221 */ /* 0x000fe20000000000 */
[----:B------:R-:W-:Y:S01]  /*57e0*/  FADD R30, R41, R56 ;  /* 0x00000038291e7221 */ /* 0x000fe20000000000 */
[----:B------:R-:W1:Y:S01]  /*57f0*/  MUFU.EX2 R79, R79 ;  /* 0x0000004f004f7308 */ /* 0x000e620000000800 */
[----:B------:R-:W-:Y:S01]  /*5800*/  FADD R85, R51, R82 ;  /* 0x0000005233557221 */ /* 0x000fe20000000000 */
[----:B------:R-:W-:Y:S01]  /*5810*/  @!P5 FMUL R86, R86, 0.5 ;  /* 0x3f0000005656d820 */ /* 0x000fe20000400000 */
[----:B------:R-:W-:Y:S01]  /*5820*/  FADD R11, R11, R30 ;  /* 0x0000001e0b0b7221 */ /* 0x000fe20000000000 */
[----:B--2---:R-:W-:Y:S01]  /*5830*/  @!P3 FMUL R83, R83, R83 ;  /* 0x000000535353b220 */ /* 0x004fe20000400000 */
[----:B------:R-:W-:Y:S01]  /*5840*/  FSETP.GEU.AND P3, PT, R12, -126, PT ;  /* 0xc2fc00000c00780b */ /* 0x000fe20003f6e000 */
[----:B------:R-:W-:Y:S01]  /*5850*/  FADD R30, R64, R59 ;  /* 0x0000003b401e7221 */ /* 0x000fe20000000000 */
[----:B------:R-:W-:Y:S01]  /*5860*/  FADD R109, R80, R85 ;  /* 0x00000055506d7221 */ /* 0x000fe20000000000 */
[----:B------:R-:W2:Y:S01]  /*5870*/  MUFU.EX2 R86, R86 ;  /* 0x0000005600567308 */ /* 0x000ea20000000800 */
[----:B------:R-:W-:Y:S01]  /*5880*/  FADD R80, R47, R60 ;  /* 0x0000003c2f507221 */ /* 0x000fe20000000000 */
[----:B------:R-:W-:Y:S01]  /*5890*/  @!P6 FMUL R87, R87, 0.5 ;  /* 0x3f0000005757e820 */ /* 0x000fe20000400000 */
[----:B------:R-:W-:Y:S01]  /*58a0*/  @!P2 FMUL R77, R77, 0.5 ;  /* 0x3f0000004d4da820 */ /* 0x000fe20000400000 */
[----:B------:R-:W-:Y:S01]  /*58b0*/  FADD R106, R30, R81 ;  /* 0x000000511e6a7221 */ /* 0x000fe20000000000 */
[----:B------:R-:W-:Y:S01]  /*58c0*/  FADD R30, R72, R67 ;  /* 0x00000043481e7221 */ /* 0x000fe20000000000 */
[----:B------:R-:W-:Y:S01]  /*58d0*/  FADD R81, R54, R83 ;  /* 0x0000005336517221 */ /* 0x000fe20000000000 */
[----:B------:R-:W-:Y:S01]  /*58e0*/  FADD R107, R9, R80 ;  /* 0x00000050096b7221 */ /* 0x000fe20000000000 */
[----:B------:R-:W3:Y:S01]  /*58f0*/  MUFU.EX2 R87, R87 ;  /* 0x0000005700577308 */ /* 0x000ee20000000800 */
[----:B-1----:R-:W-:Y:S01]  /*5900*/  @!P4 FMUL R79, R79, R79 ;  /* 0x0000004f4f4fc220 */ /* 0x002fe20000400000 */
[----:B------:R-:W-:Y:S01]  /*5910*/  @!P3 FMUL R12, R12, 0.5 ;  /* 0x3f0000000c0cb820 */ /* 0x000fe20000400000 */
[----:B------:R-:W-:Y:S01]  /*5920*/  FADD R111, R30, R81 ;  /* 0x000000511e6f7221 */ /* 0x000fe20000000000 */
[----:B------:R-:W-:Y:S01]  /*5930*/  FADD R80, R39, R74 ;  /* 0x0000004a27507221 */ /* 0x000fe20000000000 */
[----:B------:R-:W-:Y:S01]  /*5940*/  FADD R30, R68, R63 ;  /* 0x0000003f441e7221 */ /* 0x000fe20000000000 */
[----:B------:R-:W-:Y:S01]  /*5950*/  FADD R85, R50, R79 ;  /* 0x0000004f32557221 */ /* 0x000fe20000000000 */
[----:B------:R-:W-:Y:S01]  /*5960*/  FADD R81, R76, R71 ;  /* 0x000000474c517221 */ /* 0x000fe20000000000 */
[----:B------:R-:W1:Y:S01]  /*5970*/  MUFU.EX2 R9, R12 ;  /* 0x0000000c00097308 */ /* 0x000e620000000800 */
[----:B--2---:R-:W-:Y:S01]  /*5980*/  @!P5 FMUL R86, R86, R86 ;  /* 0x000000565656d220 */ /* 0x004fe20000400000 */
[----:B------:R-:W-:Y:S01]  /*5990*/  FADD R30, R30, R85 ;  /* 0x000000551e1e7221 */ /* 0x000fe20000000000 */
[----:B------:R-:W-:Y:S01]  /*59a0*/  FADD R27, R27, R38 ;  /* 0x000000261b1b7221 */ /* 0x000fe20000000000 */
[----:B------:R-:W-:Y:S01]  /*59b0*/  FADD R42, R25, R42 ;  /* 0x0000002a192a7221 */ /* 0x000fe20000000000 */
[----:B------:R-:W-:Y:S01]  /*59c0*/  FADD R105, R55, R86 ;  /* 0x0000005637697221 */ /* 0x000fe20000000000 */
[----:B------:R-:W-:Y:S01]  /*59d0*/  FADD R26, R26, R11 ;  /* 0x0000000b1a1a7221 */ /* 0x000fe20000000000 */
[----:B------:R-:W-:Y:S01]  /*59e0*/  FADD R104, R104, R109 ;  /* 0x0000006d68687221 */ /* 0x000fe20000000000 */
[----:B------:R-:W2:Y:S01]  /*59f0*/  MUFU.EX2 R77, R77 ;  /* 0x0000004d004d7308 */ /* 0x000ea20000000800 */
[----:B---3--:R-:W-:Y:S01]  /*5a00*/  @!P6 FMUL R87, R87, R87 ;  /* 0x000000575757e220 */ /* 0x008fe20000400000 */
[----:B------:R-:W-:Y:S01]  /*5a10*/  FADD R80, R80, R105 ;  /* 0x0000006950507221 */ /* 0x000fe20000000000 */
[----:B------:R-:W-:Y:S01]  /*5a20*/  FADD R106, R106, R111 ;  /* 0x0000006f6a6a7221 */ /* 0x000fe20000000000 */
[----:B------:R-:W-:Y:S01]  /*5a30*/  FADD R26, R29, R26 ;  /* 0x0000001a1d1a7221 */ /* 0x000fe20000000000 */
[----:B------:R-:W-:Y:S01]  /*5a40*/  FADD R84, R58, R87 ;  /* 0x000000573a547221 */ /* 0x000fe20000000000 */
[----:B------:R-:W-:Y:S01]  /*5a50*/  FADD R107, R107, R80 ;  /* 0x000000506b6b7221 */ /* 0x000fe20000000000 */
[----:B------:R-:W-:Y:S01]  /*5a60*/  FADD R27, R27, R42 ;  /* 0x0000002a1b1b7221 */ /* 0x000fe20000000000 */
[----:B------:R-:W-:Y:S01]  /*5a70*/  SHF.L.U32 R11, R7, 0x1f, RZ ;  /* 0x0000001f070b7819 */ /* 0x000fe200000006ff */
[----:B------:R-:W-:Y:S01]  /*5a80*/  FADD R81, R81, R84 ;  /* 0x0000005451517221 */ /* 0x000fe20000000000 */
[----:B------:R-:W-:Y:S01]  /*5a90*/  FADD R104, R104, R107 ;  /* 0x0000006b68687221 */ /* 0x000fe20000000000 */
[----:B------:R-:W-:Y:S01]  /*5aa0*/  FADD R26, R27, R26 ;  /* 0x0000001a1b1a7221 */ /* 0x000fe20000000000 */
[----:B-1----:R-:W-:Y:S01]  /*5ab0*/  @!P3 FMUL R9, R9, R9 ;  /* 0x000000090909b220 */ /* 0x002fe20000400000 */
[----:B------:R-:W-:Y:S01]  /*5ac0*/  FADD R81, R30, R81 ;  /* 0x000000511e517221 */ /* 0x000fe20000000000 */
[----:B------:R-:W-:-:S02]  /*5ad0*/  F2FP.F16.F32.PACK_AB R25, R64, R33 ;  /* 0x000000214019723e */ /* 0x000fc400000000ff */
[----:B------:R-:W-:Y:S01]  /*5ae0*/  F2FP.F16.F32.PACK_AB R27, R68, R31 ;  /* 0x0000001f441b723e */ /* 0x000fe200000000ff */
[----:B------:R-:W-:Y:S01]  /*5af0*/  FADD R81, R106, R81 ;  /* 0x000000516a517221 */ /* 0x000fe20000000000 */
[----:B--2---:R-:W-:Y:S01]  /*5b00*/  @!P2 FMUL R77, R77, R77 ;  /* 0x0000004d4d4da220 */ /* 0x004fe20000400000 */
[----:B------:R1:W2:Y:S01]  /*5b10*/  SYNCS.PHASECHK.TRANS64.TRYWAIT P2, [UR6+0xc000], R11 ;  /* 0x00c0000bff0075a7 */ /* 0x0002a20008040146 */
[----:B------:R-:W-:Y:S01]  /*5b20*/  F2FP.F16.F32.PACK_AB R29, R72, R35 ;  /* 0x00000023481d723e */ /* 0x000fe200000000ff */
[----:B------:R-:W-:Y:S01]  /*5b30*/  FADD R104, R104, R81 ;  /* 0x0000005168687221 */ /* 0x000fe20000000000 */
[----:B------:R-:W-:Y:S01]  /*5b40*/  F2FP.F16.F32.PACK_AB R36, R37, R36 ;  /* 0x000000242524723e */ /* 0x000fe200000000ff */
[----:B------:R-:W-:Y:S01]  /*5b50*/  FFMA R2, R9, R2, R26 ;  /* 0x0000000209027223 */ /* 0x000fe2000000001a */
[----:B------:R-:W-:Y:S01]  /*5b60*/  F2FP.F16.F32.PACK_AB R31, R76, R39 ;  /* 0x000000274c1f723e */ /* 0x000fe200000000ff */
[----:B------:R-:W-:Y:S01]  /*5b70*/  FFMA R0, R77, R0, R104 ;  /* 0x000000004d007223 */ /* 0x000fe20000000068 */
[----:B------:R-:W-:Y:S01]  /*5b80*/  F2FP.F16.F32.PACK_AB R33, R46, R43 ;  /* 0x0000002b2e21723e */ /* 0x000fe200000000ff */
[----:B------:R-:W-:Y:S01]  /*5b90*/  FMUL R88, R88, R9 ;  /* 0x0000000958587220 */ /* 0x000fe20000400000 */
[----:B------:R-:W-:Y:S01]  /*5ba0*/  F2FP.F16.F32.PACK_AB R35, R50, R47 ;  /* 0x0000002f3223723e */ /* 0x000fe200000000ff */
[----:B------:R-:W-:Y:S01]  /*5bb0*/  FMUL R89, R89, R9 ;  /* 0x0000000959597220 */ /* 0x000fe20000400000 */
[----:B------:R-:W-:Y:S01]  /*5bc0*/  F2FP.F16.F32.PACK_AB R37, R54, R51 ;  /* 0x000000333625723e */ /* 0x000fe200000000ff */
[-C--:B------:R-:W-:Y:S01]  /*5bd0*/  FMUL R92, R92, R9.reuse ;  /* 0x000000095c5c7220 */ /* 0x080fe20000400000 */
[----:B------:R-:W-:Y:S01]  /*5be0*/  F2FP.F16.F32.PACK_AB R38, R41, R16 ;  /* 0x000000102926723e */ /* 0x000fe200000000ff */
[----:B------:R-:W-:Y:S01]  /*5bf0*/  FMUL R93, R93, R9 ;  /* 0x000000095d5d7220 */ /* 0x000fe20000400000 */
[----:B------:R-:W-:Y:S01]  /*5c00*/  F2FP.F16.F32.PACK_AB R42, R18, R49 ;  /* 0x00000031122a723e */ /* 0x000fe200000000ff */
[-C--:B------:R-:W-:Y:S01]  /*5c10*/  FMUL R96, R96, R9.reuse ;  /* 0x0000000960607220 */ /* 0x080fe20000400000 */
[-C--:B------:R-:W-:Y:S01]  /*5c20*/  FMUL R97, R97, R9.reuse ;  /* 0x0000000961617220 */ /* 0x080fe20000400000 */
[-C--:B------:R-:W-:Y:S01]  /*5c30*/  FMUL R100, R100, R9.reuse ;  /* 0x0000000964647220 */ /* 0x080fe20000400000 */
[----:B------:R-:W-:Y:S01]  /*5c40*/  FMUL R101, R101, R9 ;  /* 0x0000000965657220 */ /* 0x000fe20000400000 */
[----:B------:R-:W-:Y:S01]  /*5c50*/  F2FP.F16.F32.PACK_AB R26, R15, R8 ;  /* 0x000000080f1a723e */ /* 0x000fe200000000ff */
[-C--:B------:R-:W-:Y:S01]  /*5c60*/  FMUL R90, R90, R77.reuse ;  /* 0x0000004d5a5a7220 */ /* 0x080fe20000400000 */
[-C--:B------:R-:W-:Y:S01]  /*5c70*/  FMUL R91, R91, R77.reuse ;  /* 0x0000004d5b5b7220 */ /* 0x080fe20000400000 */
[-C--:B------:R-:W-:Y:S01]  /*5c80*/  FMUL R94, R94, R77.reuse ;  /* 0x0000004d5e5e7220 */ /* 0x080fe20000400000 */
[-C--:B------:R-:W-:Y:S01]  /*5c90*/  FMUL R95, R95, R77.reuse ;  /* 0x0000004d5f5f7220 */ /* 0x080fe20000400000 */
[-C--:B------:R-:W-:Y:S01]  /*5ca0*/  FMUL R98, R98, R77.reuse ;  /* 0x0000004d62627220 */ /* 0x080fe20000400000 */
[-C--:B------:R-:W-:Y:S01]  /*5cb0*/  FMUL R99, R99, R77.reuse ;  /* 0x0000004d63637220 */ /* 0x080fe20000400000 */
[-C--:B------:R-:W-:Y:S01]  /*5cc0*/  FMUL R102, R102, R77.reuse ;  /* 0x0000004d66667220 */ /* 0x080fe20000400000 */
[----:B------:R-:W-:Y:S01]  /*5cd0*/  FMUL R103, R103, R77 ;  /* 0x0000004d67677220 */ /* 0x000fe20000400000 */
        /* <DEDUP_REMOVED lines=13> */
[----:B------:R-:W-:Y:S01]  /*5db0*/  F2FP.F16.F32.PACK_AB R54, R56, R73 ;  /* 0x000000493836723e */ /* 0x000fe200000000ff */
[----:B-12---:R-:W-:Y:S06]  /*5dc0*/  @!P0 BRA `(.L_x_27) ;  /* 0x0000000000048947 */ /* 0x006fec0003800000 */
[----:B------:R-:W-:Y:S01]  /*5dd0*/  BPT.TRAP 0x1 ;  /* 0x000000040000795c */ /* 0x000fe20000300000 */
.L_x_27:
[----:B------:R-:W-:Y:S05]  /*5de0*/  @P2 BRA `(.L_x_28) ;  /* 0x0000000000082947 */ /* 0x000fea0003800000 */
[----:B------:R-:W1:Y:S02]  /*5df0*/  SYNCS.PHASECHK.TRANS64.TRYWAIT P2, [UR6+0xc000], R11 ;  /* 0x00c0000bff0075a7 */ /* 0x000e640008040146 */
[----:B-1----:R-:W-:Y:S05]  /*5e00*/  @!P2 BRA `(.L_x_29) ;  /* 0x0000005400aca947 */ /* 0x002fea0003800000 */
.L_x_28:
[----:B------:R-:W-:Y:S01]  /*5e10*/  ULEA UR6, UR15, UR12, 0x9 ;  /* 0x0000000c0f067291 */ /* 0x000fe2000f8e483f */
[----:B------:R-:W-:Y:S01]  /*5e20*/  WARPGROUP.ARRIVE ;  /* 0x00000000000079c5 */ /* 0x000fe20000000000 */
[----:B------:R-:W-:Y:S01]  /*5e30*/  UMOV UR7, 0x80000020 ;  /* 0x8000002000077882 */ /* 0x000fe20000000000 */
[----:B------:R-:W-:Y:S01]  /*5e40*/  UMOV UR11, 0x80000020 ;  /* 0x80000020000b7882 */ /* 0x000fe20000000000 */
[----:B------:R-:W-:Y:S01]  /*5e50*/  UIADD3 UR10, UR6, 0x40, URZ ;  /* 0x00000040060a7890 */ /* 0x000fe2000fffe03f */
[----:B------:R-:W-:-:S04]  /*5e60*/  F2FP.F16.F32.PACK_AB R55, R87, R86 ;  /* 0x000000565737723e */ /* 0x000fc800000000ff */
[----:B------:R-:W-:Y:S01]  /*5e70*/  HGMMA.64x32x16.F32 R88, R24, gdesc[UR4].tnspB, R88, gsb0 ;  /* 0x4060000418587df0 */ /* 0x000fe20008000858 */
[----:B------:R-:W-:Y:S02]  /*5e80*/  UMOV UR7, 0x80000020 ;  /* 0x8000002000077882 */ /* 0x000fe40000000000 */
        /* <DEDUP_REMOVED lines=25> */
[----:B------:R-:W-:Y:S01]  /*6020*/  UIADD3 UR6, UR6, 0x1c0, URZ ;  /* 0x000001c006067890 */ /* 0x000fe2000fffe03f */
[----:B------:R-:W-:Y:S02]  /*6030*/  WARPGROUP.DEPBAR.LE gsb0, 0x0 ;  /* 0x00008000000079c5 */ /* 0x000fe40000010000 */
[----:B------:R-:W-:-:S06]  /*6040*/  WARPGROUP.ARRIVE ;  /* 0x00000000000079c5 */ /* 0x000fcc0000000000 */
[----:B------:R-:W-:Y:S03]  /*6050*/  HGMMA.64x32x16.F32 R88, R48, gdesc[UR8].tnspB, R88, gsb0 ;  /* 0x4060000830587df0 */ /* 0x000fe60008000858 */
[----:B------:R-:W-:Y:S02]  /*6060*/  WARPGROUP.DEPBAR.LE gsb0, 0x0 ;  /* 0x00008000000079c5 */ /* 0x000fe40000010000 */
[----:B------:R-:W-:-:S06]  /*6070*/  WARPGROUP.ARRIVE ;  /* 0x00000000000079c5 */ /* 0x000fcc0000000000 */
[----:B------:R-:W-:Y:S03]  /*6080*/  HGMMA.64x32x16.F32 R88, R52, gdesc[UR4].tnspB, R88, gsb0 ;  /* 0x4060000434587df0 */ /* 0x000fe60008000858 */
[----:B------:R-:W-:Y:S02]  /*6090*/  WARPGROUP.DEPBAR.LE gsb0, 0x0 ;  /* 0x00008000000079c5 */ /* 0x000fe40000010000 */
[----:B------:R-:W-:Y:S05]  /*60a0*/  @!P0 BRA `(.L_x_30) ;  /* 0x0000000000048947 */ /* 0x000fea0003800000 */
[----:B------:R-:W-:Y:S01]  /*60b0*/  BPT.TRAP 0x1 ;  /* 0x000000040000795c */ /* 0x000fe20000300000 */
.L_x_30:
[----:B------:R-:W-:-:S04]  /*60c0*/  ULEA UR6, UR13, UR37, 0x3 ;  /* 0x000000250d067291 */ /* 0x000fc8000f8e183f */
[----:B------:R-:W-:-:S04]  /*60d0*/  UIADD3 UR6, UR6, 0xc028, URZ ;  /* 0x0000c02806067890 */ /* 0x000fc8000fffe03f */
[----:B------:R-:W-:-:S09]  /*60e0*/  UPRMT UR6, URZ, 0x654, UR6 ;  /* 0x000006543f067896 */ /* 0x000fd20008000006 */
[----:B------:R-:W-:Y:S01]  /*60f0*/  SYNCS.ARRIVE.TRANS64.RED.A1T0 RZ, [UR6], RZ ;  /* 0x000000ffffff79a7 */ /* 0x000fe20008100406 */
[----:B------:R-:W-:Y:S05]  /*6100*/  @P1 BRA `(.L_x_31) ;  /* 0x0000000000041947 */ /* 0x000fea0003800000 */
[----:B------:R-:W-:Y:S01]  /*6110*/  BPT.TRAP 0x1 ;  /* 0x000000040000795c */ /* 0x000fe20000300000 */
.L_x_31:
[----:B------:R-:W-:-:S04]  /*6120*/  UIADD3 UR13, UR13, 0x1, URZ ;  /* 0x000000010d0d7890 */ /* 0x000fc8000fffe03f */
[----:B------:R-:W-:-:S04]  /*6130*/  UISETP.NE.AND UP0, UPT, UR13, 0x5, UPT ;  /* 0x000000050d00788c */ /* 0x000fc8000bf05270 */
[----:B------:R-:W-:Y:S01]  /*6140*/  USEL UR13, UR13, URZ, UP0 ;  /* 0x0000003f0d0d7287 */ /* 0x000fe20008000000 */
[----:B------:R-:W-:Y:S11]  /*6150*/  @!P0 BRA `(.L_x_32) ;  /* 0x0000000000048947 */ /* 0x000ff60003800000 */
[----:B------:R-:W-:Y:S01]  /*6160*/  BPT.TRAP 0x1 ;  /* 0x000000040000795c */ /* 0x000fe20000300000 */
.L_x_32:
[----:B------:R-:W-:-:S04]  /*6170*/  ULEA UR6, UR13, UR37, 0x3 ;  /* 0x000000250d067291 */ /* 0x000fc8000f8e183f */
[----:B------:R-:W-:-:S04]  /*6180*/  UIADD3 UR6, UR6, 0xc028, URZ ;  /* 0x0000c02806067890 */ /* 0x000fc8000fffe03f */
[----:B------:R-:W-:-:S09]  /*6190*/  UPRMT UR6, URZ, 0x654, UR6 ;  /* 0x000006543f067896 */ /* 0x000fd20008000006 */
[----:B------:R-:W-:Y:S01]  /*61a0*/  SYNCS.ARRIVE.TRANS64.RED.A1T0 RZ, [UR6], RZ ;  /* 0x000000ffffff79a7 */ /* 0x000fe20008100406 */
[----:B------:R-:W-:Y:S05]  /*61b0*/  @P1 BRA `(.L_x_33) ;  /* 0x0000000000041947 */ /* 0x000fea0003800000 */
[----:B------:R-:W-:Y:S01]  /*61c0*/  BPT.TRAP 0x1 ;  /* 0x000000040000795c */ /* 0x000fe20000300000 */
.L_x_33:
[----:B------:R-:W-:Y:S01]  /*61d0*/  UIADD3 UR15, UR15, 0x1, URZ ;  /* 0x000000010f0f7890 */ /* 0x000fe2000fffe03f */
[C---:B------:R-:W-:Y:S01]  /*61e0*/  ISETP.GT.AND P2, PT, R6.reuse, 0x2, PT ;  /* 0x000000020600780c */ /* 0x040fe20003f44270 */
[----:B------:R-:W-:Y:S01]  /*61f0*/  UIADD3 UR13, UR13, 0x1, URZ ;  /* 0x000000010d0d7890 */ /* 0x000fe2000fffe03f */
[----:B------:R-:W-:Y:S01]  /*6200*/  IADD3 R6, R6, -0x1, RZ ;  /* 0xffffffff06067810 */ /* 0x000fe20007ffe0ff */
[----:B------:R-:W-:Y:S01]  /*6210*/  UISETP.NE.AND UP1, UPT, UR15, 0x5, UPT ;  /* 0x000000050f00788c */ /* 0x000fe2000bf25270 */
[----:B------:R-:W-:Y:S01]  /*6220*/  VIADD R3, R3, 0x80 ;  /* 0x0000008003037836 */ /* 0x000fe20000000000 */
[----:B------:R-:W-:Y:S01]  /*6230*/  UISETP.NE.AND UP0, UPT, UR13, 0x5, UPT ;  /* 0x000000050d00788c */ /* 0x000fe2000bf05270 */
[----:B-1----:R-:W-:Y:S01]  /*6240*/  IMAD.MOV.U32 R11, RZ, RZ, R4 ;  /* 0x000000ffff0b7224 */ /* 0x002fe200078e0004 */
[----:B------:R-:W-:Y:S01]  /*6250*/  USEL UR6, URZ, 0x1, UP1 ;  /* 0x000000013f067887 */ /* 0x000fe20008800000 */
[----:B------:R-:W-:Y:S01]  /*6260*/  MOV R9, R5 ;  /* 0x0000000500097202 */ /* 0x000fe20000000f00 */
[----:B------:R-:W-:-:S02]  /*6270*/  USEL UR13, UR13, URZ, UP0 ;  /* 0x0000003f0d0d7287 */ /* 0x000fc40008000000 */
[----:B------:R-:W-:Y:S02]  /*6280*/  USEL UR15, UR15, URZ, UP1 ;  /* 0x0000003f0f0f7287 */ /* 0x000fe40008800000 */
[----:B------:R-:W-:Y:S01]  /*6290*/  LOP3.LUT R7, R7, UR6, RZ, 0x3c, !PT ;  /* 0x0000000607077c12 */ /* 0x000fe2000f8e3cff */
[----:B------:R-:W-:Y:S09]  /*62a0*/  @P2 BRA `(.L_x_34) ;  /* 0xffffffd800382947 */ /* 0x000ff2000383ffff */
.L_x_23:
[----:B------:R-:W-:-:S13]  /*62b0*/  ISETP.GE.AND P2, PT, R6, 0x1, PT ;  /* 0x000000010600780c */ /* 0x000fda0003f46270 */
[----:B------:R-:W-:Y:S05]  /*62c0*/  @!P2 BRA `(.L_x_35) ;  /* 0x000000300004a947 */ /* 0x000fea0003800000 */
[----:B------:R-:W-:Y:S01]  /*62d0*/  IMAD.MOV.U32 R9, RZ, RZ, R4 ;  /* 0x000000ffff097224 */ /* 0x000fe200078e0004 */
[----:B------:R-:W-:Y:S01]  /*62e0*/  ULDC UR17, c[0x0][0x28c] ;  /* 0x0000a30000117ab9 */ /* 0x000fe20000000800 */
[----:B------:R-:W-:Y:S01]  /*62f0*/  IMAD.MOV.U32 R8, RZ, RZ, R5 ;  /* 0x000000ffff087224 */ /* 0x000fe200078e0005 */
[----:B------:R-:W-:-:S06]  /*6300*/  ULDC UR18, c[0x0][0x604] ;  /* 0x0001810000127ab9 */ /* 0x000fcc0000000800 */
.L_x_46:
[----:B------:R-:W-:Y:S05]  /*6310*/  @!P0 BRA `(.L_x_36) ;  /* 0x0000000000048947 */ /* 0x000fea0003800000 */
[----:B------:R-:W-:Y:S01]  /*6320*/  BPT.TRAP 0x1 ;  /* 0x000000040000795c */ /* 0x000fe20000300000 */
.L_x_36:
[----:B------:R-:W-:Y:S01]  /*6330*/  ULEA UR6, UR15, UR37, 0x3 ;  /* 0x000000250f067291 */ /* 0x000fe2000f8e183f */
[----:B------:R-:W-:-:S08]  /*6340*/  SHF.L.U32 R4, R7, 0x1f, RZ ;  /* 0x0000001f07047819 */ /* 0x000fd000000006ff */
[----:B------:R-:W1:Y:S02]  /*6350*/  SYNCS.PHASECHK.TRANS64.TRYWAIT P2, [UR6+0xc000], R4 ;  /* 0x00c00004ff0075a7 */ /* 0x000e640008040146 */
[----:B-1----:R-:W-:Y:S05]  /*6360*/  @!P2 BRA `(.L_x_37) ;  /* 0x00000050006ca947 */ /* 0x002fea0003800000 */
.L_x_104:
        /* <DEDUP_REMOVED lines=17> */
.L_x_38:
[C---:B-1----:R-:W-:Y:S01]  /*6480*/  VIADD R5, R3.reuse, 0x8 ;  /* 0x0000000803057836 */ /* 0x042fe20000000000 */
[C---:B------:R-:W-:Y:S01]  /*6490*/  IADD3 R4, R3.reuse, 0x1, RZ ;  /* 0x0000000103047810 */ /* 0x040fe20007ffe0ff */
[C---:B------:R-:W-:Y:S01]  /*64a0*/  VIADD R10, R3.reuse, 0x9 ;  /* 0x00000009030a7836 */ /* 0x040fe20000000000 */
[C---:B------:R-:W-:Y:S01]  /*64b0*/  ISETP.GE.AND P4, PT, R3.reuse, UR17, PT ;  /* 0x0000001103007c0c */ /* 0x040fe2000bf86270 */
[----:B------:R-:W-:Y:S01]  /*64c0*/  VIADD R17, R3, 0x59 ;  /* 0x0000005903117836 */ /* 0x000fe20000000000 */
[----:B------:R-:W-:Y:S01]  /*64d0*/  ISETP.GE.AND P2, PT, R5, UR17, PT ;  /* 0x0000001105007c0c */ /* 0x000fe2000bf46270 */
[C---:B------:R-:W-:Y:S01]  /*64e0*/  VIADD R5, R3.reuse, 0x11 ;  /* 0x0000001103057836 */ /* 0x040fe20000000000 */
[----:B------:R-:W-:Y:S01]  /*64f0*/  ISETP.GE.AND P3, PT, R4, UR17, PT ;  /* 0x0000001104007c0c */ /* 0x000fe2000bf66270 */
[C---:B------:R-:W-:Y:S01]  /*6500*/  VIADD R20, R3.reuse, 0x60 ;  /* 0x0000006003147836 */ /* 0x040fe20000000000 */
[C---:B------:R-:W-:Y:S01]  /*6510*/  IADD3 R4, R3.reuse, 0x10, RZ ;  /* 0x0000001003047810 */ /* 0x040fe20007ffe0ff */
[C---:B------:R-:W-:Y:S01]  /*6520*/  VIADD R21, R3.reuse, 0x71 ;  /* 0x0000007103157836 */ /* 0x040fe20000000000 */
[----:B------:R-:W-:Y:S01]  /*6530*/  FSEL R24, R24, -INF , !P4 ;  /* 0xff80000018187808 */ /* 0x000fe20006000000 */
[C---:B------:R-:W-:Y:S01]  /*6540*/  VIADD R22, R3.reuse, 0x78 ;  /* 0x0000007803167836 */ /* 0x040fe20000000000 */
[----:B------:R-:W-:Y:S01]  /*6550*/  FSEL R15, R26, -INF , !P4 ;  /* 0xff8000001a0f7808 */ /* 0x000fe20006000000 */
[----:B------:R-:W-:Y:S01]  /*6560*/  ULEA UR6, UR15, UR37, 0x3 ;  /* 0x000000250f067291 */ /* 0x000fe2000f8e183f */
[----:B------:R-:W-:Y:S01]  /*6570*/  ISETP.GE.AND P6, PT, R4, UR17, PT ;  /* 0x0000001104007c0c */ /* 0x000fe2000bfc6270 */
[----:B------:R-:W-:Y:S01]  /*6580*/  VIADD R4, R3, 0x18 ;  /* 0x0000001803047836 */ /* 0x000fe20000000000 */
[----:B------:R-:W-:-:S02]  /*6590*/  ISETP.GE.AND P4, PT, R5, UR17, PT ;  /* 0x0000001105007c0c */ /* 0x000fc4000bf86270 */
[----:B------:R-:W-:Y:S02]  /*65a0*/  IADD3 R5, R3, 0x19, RZ ;  /* 0x0000001903057810 */ /* 0x000fe40007ffe0ff */
[----:B------:R-:W-:Y:S02]  /*65b0*/  FSEL R28, R28, -INF , !P2 ;  /* 0xff8000001c1c7808 */ /* 0x000fe40005000000 */
[----:B------:R-:W-:Y:S02]  /*65c0*/  FSEL R30, R30, -INF , !P2 ;  /* 0xff8000001e1e7808 */ /* 0x000fe40005000000 */
[----:B------:R-:W-:Y:S02]  /*65d0*/  FSEL R11, R25, -INF , !P3 ;  /* 0xff800000190b7808 */ /* 0x000fe40005800000 */
[----:B------:R-:W-:Y:S02]  /*65e0*/  FSEL R27, R27, -INF , !P3 ;  /* 0xff8000001b1b7808 */ /* 0x000fe40005800000 */
[----:B------:R-:W-:Y:S01]  /*65f0*/  ISETP.GE.AND P2, PT, R5, UR17, PT ;  /* 0x0000001105007c0c */ /* 0x000fe2000bf46270 */
[C---:B------:R-:W-:Y:S01]  /*6600*/  VIADD R5, R3.reuse, 0x21 ;  /* 0x0000002103057836 */ /* 0x040fe20000000000 */
[----:B------:R-:W-:Y:S01]  /*6610*/  ISETP.GE.AND P3, PT, R4, UR17, PT ;  /* 0x0000001104007c0c */ /* 0x000fe2000bf66270 */
[C---:B------:R-:W-:Y:S01]  /*6620*/  VIADD R4, R3.reuse, 0x20 ;  /* 0x0000002003047836 */ /* 0x040fe20000000000 */
[----:B------:R-:W-:Y:S01]  /*6630*/  ISETP.GE.AND P5, PT, R10, UR17, PT ;  /* 0x000000110a007c0c */ /* 0x000fe2000bfa6270 */
[----:B------:R-:W-:Y:S01]  /*6640*/  VIADD R10, R3, 0x29 ;  /* 0x00000029030a7836 */ /* 0x000fe20000000000 */
[----:B------:R-:W-:-:S02]  /*6650*/  FSEL R32, R32, -INF , !P6 ;  /* 0xff80000020207808 */ /* 0x000fc40007000000 */
[----:B------:R-:W-:Y:S02]  /*6660*/  FSEL R34, R34, -INF , !P6 ;  /* 0xff80000022227808 */ /* 0x000fe40007000000 */
[----:B------:R-:W-:Y:S02]  /*6670*/  FSEL R13, R29, -INF , !P5 ;  /* 0xff8000001d0d7808 */ /* 0x000fe40006800000 */
[----:B------:R-:W-:Y:S02]  /*6680*/  FSEL R31, R31, -INF , !P5 ;  /* 0xff8000001f1f7808 */ /* 0x000fe40006800000 */
[----:B------:R-:W-:Y:S02]  /*6690*/  ISETP.GE.AND P6, PT, R5, UR17, PT ;  /* 0x0000001105007c0c */ /* 0x000fe4000bfc6270 */
[----:B------:R-:W-:Y:S02]  /*66a0*/  ISETP.GE.AND P5, PT, R4, UR17, PT ;  /* 0x0000001104007c0c */ /* 0x000fe4000bfa6270 */
[----:B------:R-:W-:-:S02]  /*66b0*/  IADD3 R5, R3, 0x28, RZ ;  /* 0x0000002803057810 */ /* 0x000fc40007ffe0ff */
[----:B------:R-:W-:Y:S02]  /*66c0*/  FMNMX R4, R15, R8, !PT ;  /* 0x000000080f047209 */ /* 0x000fe40007800000 */
[----:B------:R-:W-:Y:S02]  /*66d0*/  FSEL R33, R33, -INF , !P4 ;  /* 0xff80000021217808 */ /* 0x000fe40006000000 */
[----:B------:R-:W-:Y:S02]  /*66e0*/  FSEL R35, R35, -INF , !P4 ;  /* 0xff80000023237808 */ /* 0x000fe40006000000 */
[----:B------:R-:W-:Y:S02]  /*66f0*/  ISETP.GE.AND P4, PT, R5, UR17, PT ;  /* 0x0000001105007c0c */ /* 0x000fe4000bf86270 */
[----:B------:R-:W-:Y:S02]  /*6700*/  FMNMX R5, R27, R4, !PT ;  /* 0x000000041b057209 */ /* 0x000fe40007800000 */
[----:B------:R-:W-:-:S02]  /*6710*/  FSEL R36, R36, -INF , !P3 ;  /* 0xff80000024247808 */ /* 0x000fc40005800000 */
[----:B------:R-:W-:Y:S02]  /*6720*/  FMNMX R4, R30, R5, !PT ;  /* 0x000000051e047209 */ /* 0x000fe40007800000 */
[----:B------:R-:W-:Y:S02]  /*6730*/  FSEL R38, R38, -INF , !P3 ;  /* 0xff80000026267808 */ /* 0x000fe40005800000 */
[----:B------:R-:W-:Y:S02]  /*6740*/  FMNMX R5, R31, R4, !PT ;  /* 0x000000041f057209 */ /* 0x000fe40007800000 */
[----:B------:R-:W-:Y:S01]  /*6750*/  ISETP.GE.AND P3, PT, R10, UR17, PT ;  /* 0x000000110a007c0c */ /* 0x000fe2000bf66270 */
[----:B------:R-:W-:Y:S01]  /*6760*/  VIADD R10, R3, 0x30 ;  /* 0x00000030030a7836 */ /* 0x000fe20000000000 */
[----:B------:R-:W-:Y:S02]  /*6770*/  FMNMX R4, R34, R5, !PT ;  /* 0x0000000522047209 */ /* 0x000fe40007800000 */
[----:B------:R-:W-:-:S02]  /*6780*/  FSEL R37, R37, -INF , !P2 ;  /* 0xff80000025257808 */ /* 0x000fc40005000000 */
[----:B------:R-:W-:Y:S02]  /*6790*/  FMNMX R5, R35, R4, !PT ;  /* 0x0000000423057209 */ /* 0x000fe40007800000 */
[----:B------:R-:W-:Y:S02]  /*67a0*/  FSEL R39, R39, -INF , !P2 ;  /* 0xff80000027277808 */ /* 0x000fe40005000000 */
[----:B------:R-:W-:Y:S02]  /*67b0*/  ISETP.GE.AND P2, PT, R10, UR17, PT ;  /* 0x000000110a007c0c */ /* 0x000fe4000bf46270 */
[----:B------:R-:W-:Y:S02]  /*67c0*/  FMNMX R4, R38, R5, !PT ;  /* 0x0000000526047209 */ /* 0x000fe40007800000 */
[----:B------:R-:W-:Y:S02]  /*67d0*/  IADD3 R10, R3, 0x31, RZ ;  /* 0x00000031030a7810 */ /* 0x000fe40007ffe0ff */
[----:B------:R-:W-:-:S02]  /*67e0*/  FSEL R40, R40, -INF , !P5 ;  /* 0xff80000028287808 */ /* 0x000fc40006800000 */
[----:B------:R-:W-:Y:S02]  /*67f0*/  FSEL R42, R42, -INF , !P5 ;  /* 0xff8000002a2a7808 */ /* 0x000fe40006800000 */
[----:B------:R-:W-:Y:S02]  /*6800*/  FMNMX R5, R39, R4, !PT ;  /* 0x0000000427057209 */ /* 0x000fe40007800000 */
[----:B------:R-:W-:Y:S01]  /*6810*/  ISETP.GE.AND P5, PT, R10, UR17, PT ;  /* 0x000000110a007c0c */ /* 0x000fe2000bfa6270 */
[----:B------:R-:W-:Y:S01]  /*6820*/  VIADD R10, R3, 0x38 ;  /* 0x00000038030a7836 */ /* 0x000fe20000000000 */
[----:B------:R-:W-:Y:S02]  /*6830*/  FSEL R43, R43, -INF , !P6 ;  /* 0xff8000002b2b7808 */ /* 0x000fe40007000000 */
[----:B------:R-:W-:Y:S02]  /*6840*/  FMNMX R4, R42, R5, !PT ;  /* 0x000000052a047209 */ /* 0x000fe40007800000 */
[----:B------:R-:W-:-:S02]  /*6850*/  FSEL R41, R41, -INF , !P6 ;  /* 0xff80000029297808 */ /* 0x000fc40007000000 */
[----:B------:R-:W-:Y:S01]  /*6860*/  ISETP.GE.AND P6, PT, R10, UR17, PT ;  /* 0x000000110a007c0c */ /* 0x000fe2000bfc6270 */
[----:B------:R-:W-:Y:S01]  /*6870*/  VIADD R10, R3, 0x39 ;  /* 0x00000039030a7836 */ /* 0x000fe20000000000 */
[----:B------:R-:W-:Y:S02]  /*6880*/  FSEL R46, R46, -INF , !P4 ;  /* 0xff8000002e2e7808 */ /* 0x000fe40006000000 */
[----:B------:R-:W-:Y:S02]  /*6890*/  FMNMX R5, R43, R4, !PT ;  /* 0x000000042b057209 */ /* 0x000fe40007800000 */
[----:B------:R-:W-:Y:S02]  /*68a0*/  FSEL R44, R44, -INF , !P4 ;  /* 0xff8000002c2c7808 */ /* 0x000fe40006000000 */
[----:B------:R-:W-:Y:S02]  /*68b0*/  FSEL R47, R47, -INF , !P3 ;  /* 0xff8000002f2f7808 */ /* 0x000fe40005800000 */
[----:B------:R-:W-:-:S02]  /*68c0*/  FMNMX R4, R46, R5, !PT ;  /* 0x000000052e047209 */ /* 0x000fc40007800000 */
[----:B------:R-:W-:Y:S02]  /*68d0*/  ISETP.GE.AND P4, PT, R10, UR17, PT ;  /* 0x000000110a007c0c */ /* 0x000fe4000bf86270 */
[----:B------:R-:W-:Y:S02]  /*68e0*/  IADD3 R10, R3, 0x40, RZ ;  /* 0x00000040030a7810 */ /* 0x000fe40007ffe0ff */
[----:B------:R-:W-:Y:S02]  /*68f0*/  FSEL R50, R50, -INF , !P2 ;  /* 0xff80000032327808 */ /* 0x000fe40005000000 */
[----:B------:R-:W-:Y:S02]  /*6900*/  FMNMX R5, R47, R4, !PT ;  /* 0x000000042f057209 */ /* 0x000fe40007800000 */
[----:B------:R-:W-:Y:S02]  /*6910*/  FSEL R45, R45, -INF , !P3 ;  /* 0xff8000002d2d7808 */ /* 0x000fe40005800000 */
[----:B------:R-:W-:Y:S01]  /*6920*/  ISETP.GE.AND P3, PT, R10, UR17, PT ;  /* 0x000000110a007c0c */ /* 0x000fe2000bf66270 */
[----:B------:R-:W-:Y:S01]  /*6930*/  VIADD R10, R3, 0x41 ;  /* 0x00000041030a7836 */ /* 0x000fe20000000000 */
[----:B------:R-:W-:-:S02]  /*6940*/  FSEL R51, R51, -INF , !P5 ;  /* 0xff80000033337808 */ /* 0x000fc40006800000 */
[----:B------:R-:W-:Y:S02]  /*6950*/  FMNMX R4, R50, R5, !PT ;  /* 0x0000000532047209 */ /* 0x000fe40007800000 */
[----:B------:R-:W-:Y:S02]  /*6960*/  FSEL R48, R48, -INF , !P2 ;  /* 0xff80000030307808 */ /* 0x000fe40005000000 */
[----:B------:R-:W-:Y:S01]  /*6970*/  ISETP.GE.AND P2, PT, R10, UR17, PT ;  /* 0x000000110a007c0c */ /* 0x000fe2000bf46270 */
[----:B------:R-:W-:Y:S01]  /*6980*/  VIADD R10, R3, 0x48 ;  /* 0x00000048030a7836 */ /* 0x000fe20000000000 */
[----:B------:R-:W-:Y:S02]  /*6990*/  FSEL R54, R54, -INF , !P6 ;  /* 0xff80000036367808 */ /* 0x000fe40007000000 */
[----:B------:R-:W-:Y:S02]  /*69a0*/  FMNMX R5, R51, R4, !PT ;  /* 0x0000000433057209 */ /* 0x000fe40007800000 */
[----:B------:R-:W-:-:S02]  /*69b0*/  FSEL R55, R55, -INF , !P4 ;  /* 0xff80000037377808 */ /* 0x000fc40006000000 */
[----:B------:R-:W-:Y:S02]  /*69c0*/  FMNMX R4, R54, R5, !PT ;  /* 0x0000000536047209 */ /* 0x000fe40007800000 */
[----:B------:R-:W-:Y:S02]  /*69d0*/  FSEL R49, R49, -INF , !P5 ;  /* 0xff80000031317808 */ /* 0x000fe40006800000 */
[----:B------:R-:W-:Y:S02]  /*69e0*/  ISETP.GE.AND P5, PT, R10, UR17, PT ;  /* 0x000000110a007c0c */ /* 0x000fe4000bfa6270 */
[----:B------:R-:W-:Y:S02]  /*69f0*/  IADD3 R10, R3, 0x49, RZ ;  /* 0x00000049030a7810 */ /* 0x000fe40007ffe0ff */
[----:B------:R-:W-:Y:S02]  /*6a00*/  FSEL R58, R58, -INF , !P3 ;  /* 0xff8000003a3a7808 */ /* 0x000fe40005800000 */
[----:B------:R-:W-:-:S02]  /*6a10*/  FMNMX R5, R55, R4, !PT ;  /* 0x0000000437057209 */ /* 0x000fc40007800000 */
[----:B------:R-:W-:Y:S02]  /*6a20*/  FSEL R52, R52, -INF , !P6 ;  /* 0xff80000034347808 */ /* 0x000fe40007000000 */
[----:B------:R-:W-:Y:S01]  /*6a30*/  ISETP.GE.AND P6, PT, R10, UR17, PT ;  /* 0x000000110a007c0c */ /* 0x000fe2000bfc6270 */
[----:B------:R-:W-:Y:S01]  /*6a40*/  VIADD R10, R3, 0x50 ;  /* 0x00000050030a7836 */ /* 0x000fe20000000000 */
[----:B------:R-:W-:Y:S02]  /*6a50*/  FSEL R59, R59, -INF , !P2 ;  /* 0xff8000003b3b7808 */ /* 0x000fe40005000000 */
[----:B------:R-:W-:Y:S02]  /*6a60*/  FMNMX R4, R58, R5, !PT ;  /* 0x000000053a047209 */ /* 0x000fe40007800000 */
[----:B------:R-:W-:Y:S02]  /*6a70*/  FSEL R53, R53, -INF , !P4 ;  /* 0xff80000035357808 */ /* 0x000fe40006000000 */
[----:B------:R-:W-:-:S02]  /*6a80*/  FSEL R62, R62, -INF , !P5 ;  /* 0xff8000003e3e7808 */ /* 0x000fc40006800000 */
[----:B------:R-:W-:Y:S02]  /*6a90*/  FMNMX R5, R59, R4, !PT ;  /* 0x000000043b057209 */ /* 0x000fe40007800000 */
[----:B------:R-:W-:Y:S01]  /*6aa0*/  ISETP.GE.AND P4, PT, R10, UR17, PT ;  /* 0x000000110a007c0c */ /* 0x000fe2000bf86270 */
[----:B------:R-:W-:Y:S01]  /*6ab0*/  VIADD R10, R3, 0x51 ;  /* 0x00000051030a7836 */ /* 0x000fe20000000000 */
[----:B------:R-:W-:Y:S02]  /*6ac0*/  FSEL R63, R63, -INF , !P6 ;  /* 0xff8000003f3f7808 */ /* 0x000fe40007000000 */
[----:B------:R-:W-:Y:S02]  /*6ad0*/  FMNMX R4, R62, R5, !PT ;  /* 0x000000053e047209 */ /* 0x000fe40007800000 */
[----:B------:R-:W-:Y:S02]  /*6ae0*/  FSEL R56, R56, -INF , !P3 ;  /* 0xff80000038387808 */ /* 0x000fe40005800000 */
[----:B------:R-:W-:-:S02]  /*6af0*/  ISETP.GE.AND P3, PT, R10, UR17, PT ;  /* 0x000000110a007c0c */ /* 0x000fc4000bf66270 */
[----:B------:R-:W-:Y:S02]  /*6b00*/  IADD3 R10, R3, 0x58, RZ ;  /* 0x00000058030a7810 */ /* 0x000fe40007ffe0ff */
[----:B------:R-:W-:Y:S02]  /*6b10*/  FSEL R66, R66, -INF , !P4 ;  /* 0xff80000042427808 */ /* 0x000fe40006000000 */
[----:B------:R-:W-:Y:S02]  /*6b20*/  FMNMX R5, R63, R4, !PT ;  /* 0x000000043f057209 */ /* 0x000fe40007800000 */
[----:B------:R-:W-:Y:S02]  /*6b30*/  FSEL R57, R57, -INF , !P2 ;  /* 0xff80000039397808 */ /* 0x000fe40005000000 */
[----:B------:R-:W-:Y:S02]  /*6b40*/  ISETP.GE.AND P2, PT, R10, UR17, PT ;  /* 0x000000110a007c0c */ /* 0x000fe4000bf46270 */
[----:B------:R-:W-:-:S02]  /*6b50*/  FSEL R67, R67, -INF , !P3 ;  /* 0xff80000043437808 */ /* 0x000fc40005800000 */
[----:B------:R-:W-:Y:S02]  /*6b60*/  FMNMX R4, R66, R5, !PT ;  /* 0x0000000542047209 */ /* 0x000fe40007800000 */
[----:B------:R-:W-:Y:S02]  /*6b70*/  P2R R19, PR, RZ, 0x2 ;  /* 0x00000002ff137803 */ /* 0x000fe40000000000 */
[----:B------:R-:W-:Y:S02]  /*6b80*/  IADD3 R10, R3, 0x61, RZ ;  /* 0x00000061030a7810 */ /* 0x000fe40007ffe0ff */
[----:B------:R-:W-:Y:S02]  /*6b90*/  ISETP.GE.AND P1, PT, R17, UR17, PT ;  /* 0x0000001111007c0c */ /* 0x000fe4000bf26270 */
[----:B------:R-:W-:Y:S02]  /*6ba0*/  FSEL R70, R70, -INF , !P2 ;  /* 0xff80000046467808 */ /* 0x000fe40005000000 */
[----:B------:R-:W-:-:S02]  /*6bb0*/  FMNMX R5, R67, R4, !PT ;  /* 0x0000000443057209 */ /* 0x000fc40007800000 */
[----:B------:R-:W-:Y:S02]  /*6bc0*/  P2R R18, PR, RZ, 0x1 ;  /* 0x00000001ff127803 */ /* 0x000fe40000000000 */
[----:B------:R-:W-:Y:S02]  /*6bd0*/  FSEL R60, R60, -INF , !P5 ;  /* 0xff8000003c3c7808 */ /* 0x000fe40006800000 */
[----:B------:R-:W-:Y:S01]  /*6be0*/  ISETP.GE.AND P0, PT, R10, UR17, PT ;  /* 0x000000110a007c0c */ /* 0x000fe2000bf06270 */
[----:B------:R-:W-:Y:S01]  /*6bf0*/  VIADD R10, R3, 0x68 ;  /* 0x00000068030a7836 */ /* 0x000fe20000000000 */
[----:B------:R-:W-:Y:S02]  /*6c00*/  ISETP.GE.AND P5, PT, R20, UR17, PT ;  /* 0x0000001114007c0c */ /* 0x000fe4000bfa6270 */
[----:B------:R-:W-:Y:S02]  /*6c10*/  FSEL R71, R71, -INF , !P1 ;  /* 0xff80000047477808 */ /* 0x000fe40004800000 */
[----:B------:R-:W-:-:S02]  /*6c20*/  FMNMX R4, R70, R5, !PT ;  /* 0x0000000546047209 */ /* 0x000fc40007800000 */
[----:B------:R-:W-:Y:S02]  /*6c30*/  FSEL R74, R74, -INF , !P5 ;  /* 0xff8000004a4a7808 */ /* 0x000fe40006800000 */
[----:B------:R-:W-:Y:S02]  /*6c40*/  FMNMX R5, R71, R4, !PT ;  /* 0x0000000447057209 */ /* 0x000fe40007800000 */
[----:B------:R-:W-:Y:S01]  /*6c50*/  ISETP.GE.AND P1, PT, R10, UR17, PT ;  /* 0x000000110a007c0c */ /* 0x000fe2000bf26270 */
[----:B------:R-:W-:Y:S01]  /*6c60*/  VIADD R10, R3, 0x69 ;  /* 0x00000069030a7836 */ /* 0x000fe20000000000 */
[----:B------:R-:W-:Y:S02]  /*6c70*/  FSEL R75, R75, -INF , !P0 ;  /* 0xff8000004b4b7808 */ /* 0x000fe40004000000 */
[----:B------:R-:W-:Y:S02]  /*6c80*/  FMNMX R4, R74, R5, !PT ;  /* 0x000000054a047209 */ /* 0x000fe40007800000 */
[----:B------:R-:W-:-:S02]  /*6c90*/  FSEL R68, R68, -INF , !P2 ;  /* 0xff80000044447808 */ /* 0x000fc40005000000 */
[----:B------:R-:W-:Y:S02]  /*6ca0*/  ISETP.GE.AND P2, PT, R10, UR17, PT ;  /* 0x000000110a007c0c */ /* 0x000fe4000bf46270 */
[----:B------:R-:W-:Y:S02]  /*6cb0*/  IADD3 R10, R3, 0x70, RZ ;  /* 0x00000070030a7810 */ /* 0x000fe40007ffe0ff */
[----:B------:R-:W-:Y:S02]  /*6cc0*/  FSEL R78, R78, -INF , !P1 ;  /* 0xff8000004e4e7808 */ /* 0x000fe40004800000 */
[----:B------:R-:W-:Y:S02]  /*6cd0*/  FMNMX R5, R75, R4, !PT ;  /* 0x000000044b057209 */ /* 0x000fe40007800000 */
[----:B------:R-:W-:Y:S02]  /*6ce0*/  FSEL R65, R65, -INF , !P3 ;  /* 0xff80000041417808 */ /* 0x000fe40005800000 */
[----:B------:R-:W-:-:S02]  /*6cf0*/  FSEL R79, R79, -INF , !P2 ;  /* 0xff8000004f4f7808 */ /* 0x000fc40005000000 */
[----:B------:R-:W-:Y:S02]  /*6d00*/  FMNMX R4, R78, R5, !PT ;  /* 0x000000054e047209 */ /* 0x000fe40007800000 */
[----:B------:R-:W-:Y:S02]  /*6d10*/  ISETP.GE.AND P3, PT, R10, UR17, PT ;  /* 0x000000110a007c0c */ /* 0x000fe4000bf66270 */
[----:B------:R-:W-:Y:S02]  /*6d20*/  FSEL R64, R64, -INF , !P4 ;  /* 0xff80000040407808 */ /* 0x000fe40006000000 */
[----:B------:R-:W-:Y:S02]  /*6d30*/  FSEL R82, R82, -INF , !P3 ;  /* 0xff80000052527808 */ /* 0x000fe40005800000 */
[----:B------:R-:W-:Y:S02]  /*6d40*/  FMNMX R5, R79, R4, !PT ;  /* 0x000000044f057209 */ /* 0x000fe40007800000 */
[----:B------:R-:W-:-:S02]  /*6d50*/  ISETP.GE.AND P4, PT, R21, UR17, PT ;  /* 0x0000001115007c0c */ /* 0x000fc4000bf86270 */
[----:B------:R-:W-:Y:S02]  /*6d60*/  IADD3 R23, R3, 0x79, RZ ;  /* 0x0000007903177810 */ /* 0x000fe40007ffe0ff */
[----:B------:R-:W-:Y:S02]  /*6d70*/  FSEL R83, R83, -INF , !P4 ;  /* 0xff80000053537808 */ /* 0x000fe40006000000 */
[----:B------:R-:W-:Y:S02]  /*6d80*/  FMNMX R4, R82, R5, !PT ;  /* 0x0000000552047209 */ /* 0x000fe40007800000 */
[----:B------:R-:W-:Y:S02]  /*6d90*/  ISETP.GE.AND P5, PT, R22, UR17, PT ;  /* 0x0000001116007c0c */ /* 0x000fe4000bfa6270 */
[----:B------:R-:W-:Y:S02]  /*6da0*/  FSEL R61, R61, -INF , !P6 ;  /* 0xff8000003d3d7808 */ /* 0x000fe40007000000 */
[----:B------:R-:W-:-:S02]  /*6db0*/  FSEL R86, R86, -INF , !P5 ;  /* 0xff80000056567808 */ /* 0x000fc40006800000 */
[----:B------:R-:W-:Y:S02]  /*6dc0*/  FMNMX R5, R83, R4, !PT ;  /* 0x0000000453057209 */ /* 0x000fe40007800000 */
[----:B------:R-:W-:Y:S02]  /*6dd0*/  ISETP.GE.AND P6, PT, R23, UR17, PT ;  /* 0x0000001117007c0c */ /* 0x000fe4000bfc6270 */
[----:B------:R-:W-:Y:S02]  /*6de0*/  FMNMX R4, R86, R5, !PT ;  /* 0x0000000556047209 */ /* 0x000fe40007800000 */
[----:B------:R-:W-:Y:S02]  /*6df0*/  FSEL R87, R87, -INF , !P6 ;  /* 0xff80000057577808 */ /* 0x000fe40007000000 */
[----:B------:R-:W-:Y:S02]  /*6e00*/  P2R R12, PR, RZ, 0x4 ;  /* 0x00000004ff0c7803 */ /* 0x000fe40000000000 */
[----:B------:R-:W-:-:S02]  /*6e10*/  FMNMX R4, R87, R4, !PT ;  /* 0x0000000457047209 */ /* 0x000fc40007800000 */
[----:B------:R-:W-:Y:S02]  /*6e20*/  P2R R14, PR, RZ, 0x2 ;  /* 0x00000002ff0e7803 */ /* 0x000fe40000000000 */
[----:B------:R-:W-:Y:S01]  /*6e30*/  ISETP.GE.AND P1, PT, R17, UR17, PT ;  /* 0x0000001111007c0c */ /* 0x000fe2000bf26270 */
[----:B------:R-:W1:Y:S01]  /*6e40*/  SHFL.BFLY PT, R5, R4, 0x1, 0x1f ;  /* 0x0c201f0004057f89 */ /* 0x000e6200000e0000 */
[----:B------:R-:W-:Y:S02]  /*6e50*/  P2R R16, PR, RZ, 0x1 ;  /* 0x00000001ff107803 */ /* 0x000fe40000000000 */
[----:B------:R-:W-:Y:S02]  /*6e60*/  FSEL R80, R80, -INF , !P3 ;  /* 0xff80000050507808 */ /* 0x000fe40005800000 */
[----:B------:R-:W-:Y:S02]  /*6e70*/  ISETP.GE.AND P0, PT, R20, UR17, PT ;  /* 0x0000001114007c0c */ /* 0x000fe4000bf06270 */
[----:B------:R-:W-:-:S02]  /*6e80*/  FSEL R84, R84, -INF , !P5 ;  /* 0xff80000054547808 */ /* 0x000fc40006800000 */
[----:B------:R-:W-:Y:S02]  /*6e90*/  FSEL R72, R72, -INF , !P0 ;  /* 0xff80000048487808 */ /* 0x000fe40004000000 */
[----:B------:R-:W-:Y:S02]  /*6ea0*/  ISETP.NE.AND P0, PT, R16, RZ, PT ;  /* 0x000000ff1000720c */ /* 0x000fe40003f05270 */
[----:B------:R-:W-:Y:S02]  /*6eb0*/  FSEL R81, R81, -INF , !P4 ;  /* 0xff80000051517808 */ /* 0x000fe40006000000 */
[----:B------:R-:W-:Y:S02]  /*6ec0*/  FSEL R85, R85, -INF , !P6 ;  /* 0xff80000055557808 */ /* 0x000fe40007000000 */
[----:B------:R-:W-:Y:S02]  /*6ed0*/  FSEL R69, R69, -INF , !P1 ;  /* 0xff80000045457808 */ /* 0x000fe40004800000 */
[----:B------:R-:W-:-:S02]  /*6ee0*/  ISETP.NE.AND P1, PT, R14, RZ, PT ;  /* 0x000000ff0e00720c */ /* 0x000fc40003f25270 */
[----:B------:R-:W-:Y:S02]  /*6ef0*/  FSEL R73, R73, -INF , !P0 ;  /* 0xff80000049497808 */ /* 0x000fe40004000000 */
[----:B------:R-:W-:Y:S02]  /*6f00*/  ISETP.NE.AND P0, PT, R18, RZ, PT ;  /* 0x000000ff1200720c */ /* 0x000fe40003f05270 */
[----:B-1----:R-:W-:Y:S02]  /*6f10*/  FMNMX R10, R4, R5, !PT ;  /* 0x00000005040a7209 */ /* 0x002fe40007800000 */
[----:B------:R-:W-:Y:S02]  /*6f20*/  FMNMX R4, R24, R9, !PT ;  /* 0x0000000918047209 */ /* 0x000fe40007800000 */
[----:B------:R-:W-:Y:S01]  /*6f30*/  FSEL R76, R76, -INF , !P1 ;  /* 0xff8000004c4c7808 */ /* 0x000fe20004800000 */
[----:B------:R-:W1:Y:S01]  /*6f40*/  SHFL.BFLY PT, R5, R10, 0x2, 0x1f ;  /* 0x0c401f000a057f89 */ /* 0x000e6200000e0000 */
[----:B------:R-:W-:-:S02]  /*6f50*/  ISETP.NE.AND P1, PT, R19, RZ, PT ;  /* 0x000000ff1300720c */ /* 0x000fc40003f25270 */
[----:B-1----:R-:W-:-:S04]  /*6f60*/  FMNMX R5, R10, R5, !PT ;  /* 0x000000050a057209 */ /* 0x002fc80007800000 */
[----:B------:R-:W-:-:S04]  /*6f70*/  FSETP.NEU.AND P2, PT, R5, -INF , PT ;  /* 0xff8000000500780b */ /* 0x000fc80003f4d000 */
[----:B------:R-:W-:Y:S02]  /*6f80*/  FSEL R17, R5, RZ, P2 ;  /* 0x000000ff05117208 */ /* 0x000fe40001000000 */
[----:B------:R-:W-:-:S03]  /*6f90*/  ISETP.NE.AND P2, PT, R12, RZ, PT ;  /* 0x000000ff0c00720c */ /* 0x000fc60003f45270 */
[----:B------:R-:W-:Y:S01]  /*6fa0*/  FMUL R104, R17, UR18 ;  /* 0x0000001211687c20 */ /* 0x000fe20008400000 */
[----:B------:R-:W-:-:S03]  /*6fb0*/  FSEL R77, R77, -INF , !P2 ;  /* 0xff8000004d4d7808 */ /* 0x000fc60005000000 */
[--C-:B------:R-:W-:Y:S01]  /*6fc0*/  FFMA R25, R15, UR18, -R104.reuse ;  /* 0x000000120f197c23 */ /* 0x100fe20008000868 */
[--C-:B------:R-:W-:Y:S01]  /*6fd0*/  FFMA R10, R27, UR18, -R104.reuse ;  /* 0x000000121b0a7c23 */ /* 0x100fe20008000868 */
[--C-:B------:R-:W-:Y:S01]  /*6fe0*/  FFMA R16, R35, UR18, -R104.reuse ;  /* 0x0000001223107c23 */ /* 0x100fe20008000868 */
[----:B------:R-:W-:Y:S01]  /*6ff0*/  FMNMX R15, R11, R4, !PT ;  /* 0x000000040b0f7209 */ /* 0x000fe20007800000 */
        /* <DEDUP_REMOVED lines=42> */
[--C-:B------:R-:W-:Y:S01]  /*72a0*/  FFMA R71, R71, UR18, -R104.reuse ;  /* 0x0000001247477c23 */ /* 0x100fe20008000868 */
[--C-:B------:R-:W-:Y:S01]  /*72b0*/  FFMA R58, R70, UR18, -R104.reuse ;  /* 0x00000012463a7c23 */ /* 0x100fe20008000868 */
[----:B------:R-:W1:Y:S01]  /*72c0*/  MUFU.EX2 R27, R27 ;  /* 0x0000001b001b7308 */ /* 0x000e620000000800 */
[----:B--2---:R-:W-:Y:S01]  /*72d0*/  @!P3 FMUL R10, R10, R10 ;  /* 0x0000000a0a0ab220 */ /* 0x004fe20000400000 */
[----:B------:R-:W-:Y:S01]  /*72e0*/  FSETP.GEU.AND P3, PT, R31, -126, PT ;  /* 0xc2fc00001f00780b */ /* 0x000fe20003f6e000 */
[--C-:B------:R-:W-:Y:S01]  /*72f0*/  FFMA R66, R78, UR18, -R104.reuse ;  /* 0x000000124e427c23 */ /* 0x100fe20008000868 */
[----:B------:R-:W-:Y:S01]  /*7300*/  FMNMX R15, R45, R4, !PT ;  /* 0x000000042d0f7209 */ /* 0x000fe20007800000 */
[--C-:B------:R-:W-:Y:S01]  /*7310*/  FFMA R70, R82, UR18, -R104.reuse ;  /* 0x0000001252467c23 */ /* 0x100fe20008000868 */
[--C-:B------:R-:W-:Y:S01]  /*7320*/  FFMA R79, R79, UR18, -R104.reuse ;  /* 0x000000124f4f7c23 */ /* 0x100fe20008000868 */
[----:B------:R-:W-:Y:S01]  /*7330*/  @!P2 FMUL R16, R16, 0.5 ;  /* 0x3f0000001010a820 */ /* 0x000fe20000400000 */
[----:B------:R-:W2:Y:S01]  /*7340*/  MUFU.EX2 R29, R29 ;  /* 0x0000001d001d7308 */ /* 0x000ea20000000800 */
[----:B------:R-:W-:Y:S01]  /*7350*/  FMNMX R4, R48, R15, !PT ;  /* 0x0000000f30047209 */ /* 0x000fe20007800000 */
[----:B---3--:R-:W-:Y:S01]  /*7360*/  @!P5 FMUL R12, R12, R12 ;  /* 0x0000000c0c0cd220 */ /* 0x008fe20000400000 */
[----:B------:R-:W-:Y:S01]  /*7370*/  FSETP.GEU.AND P5, PT, R42, -126, PT ;  /* 0xc2fc00002a00780b */ /* 0x000fe20003fae000 */
[----:B------:R-:W-:Y:S01]  /*7380*/  FFMA R87, R87, UR18, -R104 ;  /* 0x0000001257577c23 */ /* 0x000fe20008000868 */
[----:B------:R-:W-:-:S02]  /*7390*/  FMNMX R15, R49, R4, !PT ;  /* 0x00000004310f7209 */ /* 0x000fc40007800000 */
[----:B------:R-:W-:Y:S01]  /*73a0*/  @!P3 FMUL R31, R31, 0.5 ;  /* 0x3f0000001f1fb820 */ /* 0x000fe20000400000 */
[----:B------:R-:W3:Y:S01]  /*73b0*/  MUFU.EX2 R16, R16 ;  /* 0x0000001000107308 */ /* 0x000ee20000000800 */
[----:B-1----:R-:W-:Y:S01]  /*73c0*/  @!P4 FMUL R27, R27, R27 ;  /* 0x0000001b1b1bc220 */ /* 0x002fe20000400000 */
[----:B------:R-:W-:Y:S02]  /*73d0*/  FSETP.GEU.AND P4, PT, R14, -126, PT ;  /* 0xc2fc00000e00780b */ /* 0x000fe40003f8e000 */
[----:B------:R-:W-:-:S04]  /*73e0*/  FMNMX R4, R52, R15, !PT ;  /* 0x0000000f34047209 */ /* 0x000fc80007800000 */
[----:B------:R-:W1:Y:S01]  /*73f0*/  MUFU.EX2 R31, R31 ;  /* 0x0000001f001f7308 */ /* 0x000e620000000800 */
[----:B------:R-:W-:Y:S01]  /*7400*/  FMNMX R15, R53, R4, !PT ;  /* 0x00000004350f7209 */ /* 0x000fe20007800000 */
[----:B------:R-:W-:Y:S01]  /*7410*/  @!P5 FMUL R42, R42, 0.5 ;  /* 0x3f0000002a2ad820 */ /* 0x000fe20000400000 */
[----:B--2---:R-:W-:Y:S01]  /*7420*/  @!P6 FMUL R29, R29, R29 ;  /* 0x0000001d1d1de220 */ /* 0x004fe20000400000 */
[----:B------:R-:W-:Y:S02]  /*7430*/  FSETP.GEU.AND P6, PT, R18, -126, PT ;  /* 0xc2fc00001200780b */ /* 0x000fe40003fce000 */
[----:B------:R-:W-:Y:S01]  /*7440*/  FMNMX R4, R56, R15, !PT ;  /* 0x0000000f38047209 */ /* 0x000fe20007800000 */
[----:B------:R-:W-:Y:S01]  /*7450*/  @!P4 FMUL R14, R14, 0.5 ;  /* 0x3f0000000e0ec820 */ /* 0x000fe20000400000 */
[----:B------:R2:W4:Y:S01]  /*7460*/  MUFU.EX2 R15, R42 ;  /* 0x0000002a000f7308 */ /* 0x0005220000000800 */
[----:B---3--:R-:W-:Y:S01]  /*7470*/  @!P2 FMUL R16, R16, R16 ;  /* 0x000000101010a220 */ /* 0x008fe20000400000 */
[----:B------:R-:W-:-:S02]  /*7480*/  FSETP.GEU.AND P2, PT, R35, -126, PT ;  /* 0xc2fc00002300780b */ /* 0x000fc40003f4e000 */
[----:B------:R-:W-:-:S04]  /*7490*/  FMNMX R19, R57, R4, !PT ;  /* 0x0000000439137209 */ /* 0x000fc80007800000 */
[----:B------:R-:W3:Y:S01]  /*74a0*/  MUFU.EX2 R14, R14 ;  /* 0x0000000e000e7308 */ /* 0x000ee20000000800 */
[----:B-1----:R-:W-:Y:S01]  /*74b0*/  @!P3 FMUL R31, R31, R31 ;  /* 0x0000001f1f1fb220 */ /* 0x002fe20000400000 */
[----:B------:R-:W-:Y:S01]  /*74c0*/  FSETP.GEU.AND P3, PT, R20, -126, PT ;  /* 0xc2fc00001400780b */ /* 0x000fe20003f6e000 */
[----:B------:R-:W-:Y:S01]  /*74d0*/  @!P6 FMUL R18, R18, 0.5 ;  /* 0x3f0000001212e820 */ /* 0x000fe20000400000 */
[----:B--2---:R-:W-:Y:S01]  /*74e0*/  FFMA R42, R55, UR18, -R104 ;  /* 0x00000012372a7c23 */ /* 0x004fe20008000868 */
[----:B------:R-:W-:Y:S02]  /*74f0*/  FMNMX R4, R60, R19, !PT ;  /* 0x000000133c047209 */ /* 0x000fe40007800000 */
[----:B------:R-:W-:Y:S02]  /*7500*/  @!P2 FMUL R35, R35, 0.5 ;  /* 0x3f0000002323a820 */ /* 0x000fe40000400000 */
[----:B------:R-:W1:Y:S01]  /*7510*/  MUFU.EX2 R18, R18 ;  /* 0x0000001200127308 */ /* 0x000e620000000800 */
[----:B----4-:R-:W-:Y:S01]  /*7520*/  @!P5 FMUL R15, R15, R15 ;  /* 0x0000000f0f0fd220 */ /* 0x010fe20000400000 */
[----:B------:R-:W-:-:S02]  /*7530*/  FSETP.GEU.AND P5, PT, R22, -126, PT ;  /* 0xc2fc00001600780b */ /* 0x000fc40003fae000 */
[----:B------:R-:W-:Y:S02]  /*7540*/  FMNMX R19, R61, R4, !PT ;  /* 0x000000043d137209 */ /* 0x000fe40007800000 */
[----:B------:R-:W-:Y:S02]  /*7550*/  @!P3 FMUL R20, R20, 0.5 ;  /* 0x3f0000001414b820 */ /* 0x000fe40000400000 */
[----:B------:R-:W2:Y:S01]  /*7560*/  MUFU.EX2 R35, R35 ;  /* 0x0000002300237308 */ /* 0x000ea20000000800 */
[----:B---3--:R-:W-:Y:S01]  /*7570*/  @!P4 FMUL R14, R14, R14 ;  /* 0x0000000e0e0ec220 */ /* 0x008fe20000400000 */
[----:B------:R-:W-:Y:S02]  /*7580*/  FSETP.GEU.AND P4, PT, R50, -126, PT ;  /* 0xc2fc00003200780b */ /* 0x000fe40003f8e000 */
[----:B------:R-:W-:-:S03]  /*7590*/  FMNMX R4, R64, R19, !PT ;  /* 0x0000001340047209 */ /* 0x000fc60007800000 */
[----:B------:R-:W-:Y:S01]  /*75a0*/  @!P5 FMUL R22, R22, 0.5 ;  /* 0x3f0000001616d820 */ /* 0x000fe20000400000 */
[----:B------:R-:W3:Y:S01]  /*75b0*/  MUFU.EX2 R20, R20 ;  /* 0x0000001400147308 */ /* 0x000ee20000000800 */
[----:B-1----:R-:W-:Y:S01]  /*75c0*/  @!P6 FMUL R18, R18, R18 ;  /* 0x000000121212e220 */ /* 0x002fe20000400000 */
[----:B------:R-:W-:Y:S02]  /*75d0*/  FMNMX R19, R65, R4, !PT ;  /* 0x0000000441137209 */ /* 0x000fe40007800000 */
[----:B------:R-:W-:Y:S02]  /*75e0*/  FSETP.GEU.AND P6, PT, R39, -126, PT ;  /* 0xc2fc00002700780b */ /* 0x000fe40003fce000 */
[----:B------:R-:W-:Y:S01]  /*75f0*/  FMNMX R4, R68, R19, !PT ;  /* 0x0000001344047209 */ /* 0x000fe20007800000 */
[----:B------:R-:W-:Y:S01]  /*7600*/  @!P4 FMUL R50, R50, 0.5 ;  /* 0x3f0000003232c820 */ /* 0x000fe20000400000 */
[----:B------:R-:W1:Y:S01]  /*7610*/  MUFU.EX2 R22, R22 ;  /* 0x0000001600167308 */ /* 0x000e620000000800 */
[----:B--2---:R-:W-:Y:S01]  /*7620*/  @!P2 FMUL R35, R35, R35 ;  /* 0x000000232323a220 */ /* 0x004fe20000400000 */
[----:B------:R-:W-:-:S02]  /*7630*/  FSETP.GEU.AND P2, PT, R42, -126, PT ;  /* 0xc2fc00002a00780b */ /* 0x000fc40003f4e000 */
[----:B------:R-:W-:-:S04]  /*7640*/  FMNMX R21, R69, R4, !PT ;  /* 0x0000000445157209 */ /* 0x000fc80007800000 */
[----:B------:R2:W4:Y:S01]  /*7650*/  MUFU.EX2 R19, R50 ;  /* 0x0000003200137308 */ /* 0x0005220000000800 */
[----:B---3--:R-:W-:Y:S01]  /*7660*/  @!P3 FMUL R20, R20, R20 ;  /* 0x000000141414b220 */ /* 0x008fe20000400000 */
[----:B------:R-:W-:Y:S01]  /*7670*/  FSETP.GEU.AND P3, PT, R46, -126, PT ;  /* 0xc2fc00002e00780b */ /* 0x000fe20003f6e000 */
[----:B------:R-:W-:Y:S01]  /*7680*/  @!P6 FMUL R39, R39, 0.5 ;  /* 0x3f0000002727e820 */ /* 0x000fe20000400000 */
[----:B------:R-:W-:-:S03]  /*7690*/  FMNMX R4, R72, R21, !PT ;  /* 0x0000001548047209 */ /* 0x000fc60007800000 */
[----:B------:R-:W-:Y:S01]  /*76a0*/  @!P2 FMUL R42, R42, 0.5 ;  /* 0x3f0000002a2aa820 */ /* 0x000fe20000400000 */
[----:B------:R-:W-:Y:S01]  /*76b0*/  FMNMX R21, R73, R4, !PT ;  /* 0x0000000449157209 */ /* 0x000fe20007800000 */
[--C-:B--2---:R-:W-:Y:S01]  /*76c0*/  FFMA R50, R62, UR18, -R104.reuse ;  /* 0x000000123e327c23 */ /* 0x104fe20008000868 */
[----:B------:R-:W2:Y:S01]  /*76d0*/  MUFU.EX2 R39, R39 ;  /* 0x0000002700277308 */ /* 0x000ea20000000800 */
[----:B-1----:R-:W-:Y:S01]  /*76e0*/  @!P5 FMUL R22, R22, R22 ;  /* 0x000000161616d220 */ /* 0x002fe20000400000 */
[----:B------:R-:W-:Y:S01]  /*76f0*/  FMNMX R4, R76, R21, !PT ;  /* 0x000000154c047209 */ /* 0x000fe20007800000 */
[--C-:B------:R-:W-:Y:S01]  /*7700*/  FFMA R62, R74, UR18, -R104.reuse ;  /* 0x000000124a3e7c23 */ /* 0x100fe20008000868 */
[----:B------:R-:W-:Y:S01]  /*7710*/  FSETP.GEU.AND P5, PT, R50, -126, PT ;  /* 0xc2fc00003200780b */ /* 0x000fe20003fae000 */
[----:B------:R-:W-:Y:S01]  /*7720*/  @!P3 FMUL R46, R46, 0.5 ;  /* 0x3f0000002e2eb820 */ /* 0x000fe20000400000 */
[----:B------:R-:W-:Y:S01]  /*7730*/  FMNMX R21, R77, R4, !PT ;  /* 0x000000044d157209 */ /* 0x000fe20007800000 */
[----:B----4-:R-:W-:Y:S01]  /*7740*/  @!P4 FMUL R19, R19, R19 ;  /* 0x000000131313c220 */ /* 0x010fe20000400000 */
[----:B------:R-:W1:Y:S01]  /*7750*/  MUFU.EX2 R42, R42 ;  /* 0x0000002a002a7308 */ /* 0x000e620000000800 */
[----:B------:R-:W-:Y:S01]  /*7760*/  FSETP.GEU.AND P4, PT, R59, -126, PT ;  /* 0xc2fc00003b00780b */ /* 0x000fe20003f8e000 */
[----:B------:R-:W-:Y:S01]  /*7770*/  FFMA R74, R86, UR18, -R104 ;  /* 0x00000012564a7c23 */ /* 0x000fe20008000868 */
[----:B------:R-:W-:-:S04]  /*7780*/  FMNMX R4, R80, R21, !PT ;  /* 0x0000001550047209 */ /* 0x000fc80007800000 */
[----:B------:R-:W-:Y:S01]  /*7790*/  FMNMX R21, R81, R4, !PT ;  /* 0x0000000451157209 */ /* 0x000fe20007800000 */
[----:B------:R-:W3:Y:S01]  /*77a0*/  MUFU.EX2 R46, R46 ;  /* 0x0000002e002e7308 */ /* 0x000ee20000000800 */
[----:B------:R-:W-:Y:S01]  /*77b0*/  @!P5 FMUL R50, R50, 0.5 ;  /* 0x3f0000003232d820 */ /* 0x000fe20000400000 */
[----:B--2---:R-:W-:Y:S01]  /*77c0*/  @!P6 FMUL R39, R39, R39 ;  /* 0x000000272727e220 */ /* 0x004fe20000400000 */
[----:B------:R-:W-:Y:S02]  /*77d0*/  FSETP.GEU.AND P6, PT, R43, -126, PT ;  /* 0xc2fc00002b00780b */ /* 0x000fe40003fce000 */
[----:B------:R-:W-:Y:S01]  /*77e0*/  FMNMX R4, R84, R21, !PT ;  /* 0x0000001554047209 */ /* 0x000fe20007800000 */
[----:B------:R-:W-:Y:S02]  /*77f0*/  @!P4 FMUL R59, R59, 0.5 ;  /* 0x3f0000003b3bc820 */ /* 0x000fe40000400000 */
[----:B------:R-:W2:Y:S01]  /*7800*/  MUFU.EX2 R50, R50 ;  /* 0x0000003200327308 */ /* 0x000ea20000000800 */
[----:B-1----:R-:W-:Y:S01]  /*7810*/  @!P2 FMUL R42, R42, R42 ;  /* 0x0000002a2a2aa220 */ /* 0x002fe20000400000 */
[----:B------:R-:W-:-:S02]  /*7820*/  FSETP.GEU.AND P2, PT, R54, -126, PT ;  /* 0xc2fc00003600780b */ /* 0x000fc40003f4e000 */
[----:B------:R-:W-:-:S04]  /*7830*/  FMNMX R4, R85, R4, !PT ;  /* 0x0000000455047209 */ /* 0x000fc80007800000 */
[----:B------:R1:W4:Y:S01]  /*7840*/  MUFU.EX2 R21, R59 ;  /* 0x0000003b00157308 */ /* 0x0003220000000800 */
[----:B---3--:R-:W-:Y:S01]  /*7850*/  @!P3 FMUL R46, R46, R46 ;  /* 0x0000002e2e2eb220 */ /* 0x008fe20000400000 */
[----:B------:R-:W-:Y:S01]  /*7860*/  FSETP.GEU.AND P3, PT, R23, -126, PT ;  /* 0xc2fc00001700780b */ /* 0x000fe20003f6e000 */
[----:B------:R-:W3:Y:S01]  /*7870*/  SHFL.BFLY PT, R47, R4, 0x1, 0x1f ;  /* 0x0c201f00042f7f89 */ /* 0x000ee200000e0000 */
[----:B------:R-:W-:-:S03]  /*7880*/  @!P6 FMUL R43, R43, 0.5 ;  /* 0x3f0000002b2be820 */ /* 0x000fc60000400000 */
[----:B------:R-:W-:Y:S01]  /*7890*/  @!P2 FMUL R54, R54, 0.5 ;  /* 0x3f0000003636a820 */ /* 0x000fe20000400000 */
[----:B--2---:R-:W-:Y:S02]  /*78a0*/  @!P5 FMUL R50, R50, R50 ;  /* 0x000000323232d220 */ /* 0x004fe40000400000 */
[----:B------:R-:W2:Y:S01]  /*78b0*/  MUFU.EX2 R43, R43 ;  /* 0x0000002b002b7308 */ /* 0x000ea20000000800 */
[----:B------:R-:W-:Y:S01]  /*78c0*/  FSETP.GEU.AND P5, PT, R71, -126, PT ;  /* 0xc2fc00004700780b */ /* 0x000fe20003fae000 */
[----:B-1----:R-:W-:-:S03]  /*78d0*/  FFMA R59, R83, UR18, -R104 ;  /* 0x00000012533b7c23 */ /* 0x002fc60008000868 */
[----:B------:R-:W-:Y:S01]  /*78e0*/  @!P3 FMUL R23, R23, 0.5 ;  /* 0x3f0000001717b820 */ /* 0x000fe20000400000 */
[----:B----4-:R-:W-:Y:S02]  /*78f0*/  @!P4 FMUL R21, R21, R21 ;  /* 0x000000151515c220 */ /* 0x010fe40000400000 */
[----:B------:R-:W1:Y:S01]  /*7900*/  MUFU.EX2 R54, R54 ;  /* 0x0000003600367308 */ /* 0x000e620000000800 */
[----:B------:R-:W-:-:S05]  /*7910*/  FSETP.GEU.AND P4, PT, R58, -126, PT ;  /* 0xc2fc00003a00780b */ /* 0x000fca0003f8e000 */
[----:B------:R-:W-:Y:S02]  /*7920*/  @!P5 FMUL R71, R71, 0.5 ;  /* 0x3f0000004747d820 */ /* 0x000fe40000400000 */
[----:B------:R-:W4:Y:S01]  /*7930*/  MUFU.EX2 R23, R23 ;  /* 0x0000001700177308 */ /* 0x000f220000000800 */
[----:B--2---:R-:W-:Y:S01]  /*7940*/  @!P6 FMUL R43, R43, R43 ;  /* 0x0000002b2b2be220 */ /* 0x004fe20000400000 */
[----:B---3--:R-:W-:Y:S02]  /*7950*/  FMNMX R4, R4, R47, !PT ;  /* 0x0000002f04047209 */ /* 0x008fe40007800000 */
[----:B------:R-:W-:Y:S02]  /*7960*/  FSETP.GEU.AND P6, PT, R62, -126, PT ;  /* 0xc2fc00003e00780b */ /* 0x000fe40003fce000 */
[----:B------:R-:W-:Y:S01]  /*7970*/  @!P4 FMUL R58, R58, 0.5 ;  /* 0x3f0000003a3ac820 */ /* 0x000fe20000400000 */
[----:B------:R-:W2:Y:S01]  /*7980*/  SHFL.BFLY PT, R55, R4, 0x2, 0x1f ;  /* 0x0c401f0004377f89 */ /* 0x000ea200000e0000 */
[----:B------:R-:W3:Y:S01]  /*7990*/  MUFU.EX2 R47, R71 ;  /* 0x00000047002f7308 */ /* 0x000ee20000000800 */
[----:B-1----:R-:W-:Y:S01]  /*79a0*/  @!P2 FMUL R54, R54, R54 ;  /* 0x000000363636a220 */ /* 0x002fe20000400000 */
[----:B------:R-:W-:-:S06]  /*79b0*/  FSETP.GEU.AND P2, PT, R51, -126, PT ;  /* 0xc2fc00003300780b */ /* 0x000fcc0003f4e000 */
[----:B------:R-:W1:Y:S01]  /*79c0*/  MUFU.EX2 R58, R58 ;  /* 0x0000003a003a7308 */ /* 0x000e620000000800 */
[----:B----4-:R-:W-:Y:S01]  /*79d0*/  @!P3 FMUL R23, R23, R23 ;  /* 0x000000171717b220 */ /* 0x010fe20000400000 */
[----:B------:R-:W-:Y:S01]  /*79e0*/  FSETP.GEU.AND P3, PT, R66, -126, PT ;  /* 0xc2fc00004200780b */ /* 0x000fe20003f6e000 */
[----:B------:R-:W-:-:S04]  /*79f0*/  @!P6 FMUL R62, R62, 0.5 ;  /* 0x3f0000003e3ee820 */ /* 0x000fc80000400000 */
[----:B------:R-:W-:Y:S01]  /*7a00*/  @!P2 FMUL R51, R51, 0.5 ;  /* 0x3f0000003333a820 */ /* 0x000fe20000400000 */
[----:B---3--:R-:W-:Y:S01]  /*7a10*/  @!P5 FMUL R47, R47, R47 ;  /* 0x0000002f2f2fd220 */ /* 0x008fe20000400000 */
[----:B------:R-:W-:Y:S01]  /*7a20*/  FSETP.GEU.AND P5, PT, R70, -126, PT ;  /* 0xc2fc00004600780b */ /* 0x000fe20003fae000 */
[----:B------:R-:W3:Y:S05]  /*7a30*/  MUFU.EX2 R62, R62 ;  /* 0x0000003e003e7308 */ /* 0x000eea0000000800 */
[----:B------:R-:W-:Y:S01]  /*7a40*/  @!P3 FMUL R66, R66, 0.5 ;  /* 0x3f0000004242b820 */ /* 0x000fe20000400000 */
[----:B--2---:R-:W-:Y:S01]  /*7a50*/  FMNMX R4, R4, R55, !PT ;  /* 0x0000003704047209 */ /* 0x004fe20007800000 */
[----:B-1----:R-:W-:Y:S01]  /*7a60*/  @!P4 FMUL R58, R58, R58 ;  /* 0x0000003a3a3ac220 */ /* 0x002fe20000400000 */
[----:B------:R-:W-:Y:S01]  /*7a70*/  FSETP.GEU.AND P4, PT, R79, -126, PT ;  /* 0xc2fc00004f00780b */ /* 0x000fe20003f8e000 */
[----:B------:R-:W1:Y:S03]  /*7a80*/  MUFU.EX2 R51, R51 ;  /* 0x0000003300337308 */ /* 0x000e660000000800 */
[----:B------:R-:W-:-:S05]  /*7a90*/  @!P5 FMUL R70, R70, 0.5 ;  /* 0x3f0000004646d820 */ /* 0x000fca0000400000 */
[----:B------:R-:W2:Y:S01]  /*7aa0*/  MUFU.EX2 R66, R66 ;  /* 0x0000004200427308 */ /* 0x000ea20000000800 */
[----:B---3--:R-:W-:Y:S01]  /*7ab0*/  @!P6 FMUL R62, R62, R62 ;  /* 0x0000003e3e3ee220 */ /* 0x008fe20000400000 */
[C---:B------:R-:W-:Y:S02]  /*7ac0*/  FSETP.NEU.AND P6, PT, R4.reuse, -INF , PT ;  /* 0xff8000000400780b */ /* 0x040fe40003fcd000 */
[----:B------:R-:W-:Y:S02]  /*7ad0*/  @!P4 FMUL R79, R79, 0.5 ;  /* 0x3f0000004f4fc820 */ /* 0x000fe40000400000 */
[----:B------:R-:W-:Y:S02]  /*7ae0*/  FSEL R26, R4, RZ, P6 ;  /* 0x000000ff041a7208 */ /* 0x000fe40003000000 */
[----:B------:R-:W3:Y:S01]  /*7af0*/  MUFU.EX2 R70, R70 ;  /* 0x0000004600467308 */ /* 0x000ee20000000800 */
[----:B-1----:R-:W-:Y:S01]  /*7b00*/  @!P2 FMUL R51, R51, R51 ;  /* 0x000000333333a220 */ /* 0x002fe20000400000 */
[----:B------:R-:W-:Y:S01]  /*7b10*/  FSETP.GEU.AND P2, PT, R59, -126, PT ;  /* 0xc2fc00003b00780b */ /* 0x000fe20003f4e000 */
[----:B------:R-:W-:Y:S01]  /*7b20*/  FMUL R30, R26, UR18 ;  /* 0x000000121a1e7c20 */ /* 0x000fe20008400000 */
[----:B------:R-:W-:Y:S01]  /*7b30*/  FSETP.GEU.AND P6, PT, R74, -126, PT ;  /* 0xc2fc00004a00780b */ /* 0x000fe20003fce000 */
[----:B------:R-:W-:-:S02]  /*7b40*/  FADD R26, -R26, R9 ;  /* 0x000000091a1a7221 */ /* 0x000fc40000000100 */
[--C-:B------:R-:W-:Y:S01]  /*7b50*/  FFMA R34, R11, UR18, -R30.reuse ;  /* 0x000000120b227c23 */ /* 0x100fe2000800081e */
[----:B------:R-:W1:Y:S01]  /*7b60*/  MUFU.EX2 R55, R79 ;  /* 0x0000004f00377308 */ /* 0x000e620000000800 */
[----:B--2---:R-:W-:Y:S01]  /*7b70*/  @!P3 FMUL R66, R66, R66 ;  /* 0x000000424242b220 */ /* 0x004fe20000400000 */
[----:B------:R-:W-:Y:S01]  /*7b80*/  FSETP.GEU.AND P3, PT, R87, -126, PT ;  /* 0xc2fc00005700780b */ /* 0x000fe20003f6e000 */
[--C-:B------:R-:W-:Y:S01]  /*7b90*/  FFMA R28, R28, UR18, -R30.reuse ;  /* 0x000000121c1c7c23 */ /* 0x100fe2000800081e */
[--C-:B------:R-:W-:Y:S01]  /*7ba0*/  FFMA R24, R24, UR18, -R30.reuse ;  /* 0x0000001218187c23 */ /* 0x100fe2000800081e */
[--C-:B------:R-:W-:Y:S01]  /*7bb0*/  FFMA R38, R13, UR18, -R30.reuse ;  /* 0x000000120d267c23 */ /* 0x100fe2000800081e */
[--C-:B------:R-:W-:Y:S01]  /*7bc0*/  FFMA R32, R32, UR18, -R30.reuse ;  /* 0x0000001220207c23 */ /* 0x100fe2000800081e */
[----:B------:R-:W-:Y:S01]  /*7bd0*/  @!P2 FMUL R59, R59, 0.5 ;  /* 0x3f0000003b3ba820 */ /* 0x000fe20000400000 */
[--C-:B------:R-:W-:Y:S01]  /*7be0*/  FFMA R36, R36, UR18, -R30.reuse ;  /* 0x0000001224247c23 */ /* 0x100fe2000800081e */
[----:B---3--:R-:W-:Y:S01]  /*7bf0*/  @!P5 FMUL R70, R70, R70 ;  /* 0x000000464646d220 */ /* 0x008fe20000400000 */
[----:B------:R-:W-:Y:S01]  /*7c00*/  FSETP.GEU.AND P5, PT, R34, -126, PT ;  /* 0xc2fc00002200780b */ /* 0x000fe20003fae000 */
[----:B------:R-:W-:Y:S01]  /*7c10*/  @!P6 FMUL R74, R74, 0.5 ;  /* 0x3f0000004a4ae820 */ /* 0x000fe20000400000 */
[--C-:B------:R-:W-:Y:S01]  /*7c20*/  FFMA R37, R37, UR18, -R30.reuse ;  /* 0x0000001225257c23 */ /* 0x100fe2000800081e */
[----:B------:R-:W2:Y:S01]  /*7c30*/  MUFU.EX2 R59, R59 ;  /* 0x0000003b003b7308 */ /* 0x000ea20000000800 */
[--C-:B------:R-:W-:Y:S01]  /*7c40*/  FFMA R63, R33, UR18, -R30.reuse ;  /* 0x00000012213f7c23 */ /* 0x100fe2000800081e */
[----:B------:R-:W-:Y:S01]  /*7c50*/  @!P3 FMUL R87, R87, 0.5 ;  /* 0x3f0000005757b820 */ /* 0x000fe20000400000 */
[--C-:B------:R-:W-:Y:S01]  /*7c60*/  FFMA R41, R41, UR18, -R30.reuse ;  /* 0x0000001229297c23 */ /* 0x100fe2000800081e */
[----:B-1----:R-:W-:Y:S01]  /*7c70*/  @!P4 FMUL R55, R55, R55 ;  /* 0x000000373737c220 */ /* 0x002fe20000400000 */
[----:B------:R-:W-:Y:S01]  /*7c80*/  FSETP.GEU.AND P4, PT, R24, -126, PT ;  /* 0xc2fc00001800780b */ /* 0x000fe20003f8e000 */
[--C-:B------:R-:W-:Y:S01]  /*7c90*/  FFMA R40, R40, UR18, -R30.reuse ;  /* 0x0000001228287c23 */ /* 0x100fe2000800081e */
[--C-:B------:R-:W-:Y:S01]  /*7ca0*/  FFMA R45, R45, UR18, -R30.reuse ;  /* 0x000000122d2d7c23 */ /* 0x100fe2000800081e */
[----:B------:R-:W1:Y:S01]  /*7cb0*/  MUFU.EX2 R11, R87 ;  /* 0x00000057000b7308 */ /* 0x000e620000000800 */
[--C-:B------:R-:W-:Y:S01]  /*7cc0*/  FFMA R48, R48, UR18, -R30.reuse ;  /* 0x0000001230307c23 */ /* 0x100fe2000800081e */
[----:B------:R-:W-:Y:S01]  /*7cd0*/  @!P5 FMUL R34, R34, 0.5 ;  /* 0x3f0000002222d820 */ /* 0x000fe20000400000 */
[--C-:B------:R-:W-:Y:S01]  /*7ce0*/  FFMA R44, R44, UR18, -R30.reuse ;  /* 0x000000122c2c7c23 */ /* 0x100fe2000800081e */
[--C-:B------:R-:W-:Y:S01]  /*7cf0*/  FFMA R52, R52, UR18, -R30.reuse ;  /* 0x0000001234347c23 */ /* 0x100fe2000800081e */
[--C-:B------:R-:W-:Y:S01]  /*7d00*/  FFMA R49, R49, UR18, -R30.reuse ;  /* 0x0000001231317c23 */ /* 0x100fe2000800081e */
[--C-:B------:R-:W-:Y:S01]  /*7d10*/  FFMA R56, R56, UR18, -R30.reuse ;  /* 0x0000001238387c23 */ /* 0x100fe2000800081e */
[--C-:B------:R-:W-:Y:S01]  /*7d20*/  FFMA R53, R53, UR18, -R30.reuse ;  /* 0x0000001235357c23 */ /* 0x100fe2000800081e */
[----:B------:R-:W3:Y:S01]  /*7d30*/  MUFU.EX2 R74, R74 ;  /* 0x0000004a004a7308 */ /* 0x000ee20000000800 */
[----:B--2---:R-:W-:Y:S01]  /*7d40*/  @!P2 FMUL R59, R59, R59 ;  /* 0x0000003b3b3ba220 */ /* 0x004fe20000400000 */
[----:B------:R-:W-:Y:S01]  /*7d50*/  FSETP.GEU.AND P2, PT, R28, -126, PT ;  /* 0xc2fc00001c00780b */ /* 0x000fe20003f4e000 */
[----:B------:R-:W-:Y:S01]  /*7d60*/  @!P4 FMUL R24, R24, 0.5 ;  /* 0x3f0000001818c820 */ /* 0x000fe20000400000 */
[--C-:B------:R-:W-:Y:S01]  /*7d70*/  FFMA R60, R60, UR18, -R30.reuse ;  /* 0x000000123c3c7c23 */ /* 0x100fe2000800081e */
[--C-:B------:R-:W-:Y:S01]  /*7d80*/  FFMA R64, R64, UR18, -R30.reuse ;  /* 0x0000001240407c23 */ /* 0x100fe2000800081e */
[--C-:B------:R-:W-:Y:S01]  /*7d90*/  FFMA R68, R68, UR18, -R30.reuse ;  /* 0x0000001244447c23 */ /* 0x100fe2000800081e */
[--C-:B------:R-:W-:Y:S01]  /*7da0*/  FFMA R72, R72, UR18, -R30.reuse ;  /* 0x0000001248487c23 */ /* 0x100fe2000800081e */
[----:B------:R-:W2:Y:S01]  /*7db0*/  MUFU.EX2 R13, R34 ;  /* 0x00000022000d7308 */ /* 0x000ea20000000800 */
[----:B-1----:R-:W-:Y:S01]  /*7dc0*/  @!P3 FMUL R11, R11, R11 ;  /* 0x0000000b0b0bb220 */ /* 0x002fe20000400000 */
[----:B------:R-:W-:Y:S01]  /*7dd0*/  FSETP.GEU.AND P3, PT, R32, -126, PT ;  /* 0xc2fc00002000780b */ /* 0x000fe20003f6e000 */
[--C-:B------:R-:W-:Y:S01]  /*7de0*/  FFMA R69, R69, UR18, -R30.reuse ;  /* 0x0000001245457c23 */ /* 0x100fe2000800081e */
[--C-:B------:R-:W-:Y:S01]  /*7df0*/  FFMA R76, R76, UR18, -R30.reuse ;  /* 0x000000124c4c7c23 */ /* 0x100fe2000800081e */
[--C-:B------:R-:W-:Y:S01]  /*7e00*/  FFMA R73, R73, UR18, -R30.reuse ;  /* 0x0000001249497c23 */ /* 0x100fe2000800081e */
[--C-:B------:R-:W-:Y:S01]  /*7e10*/  FFMA R80, R80, UR18, -R30.reuse ;  /* 0x0000001250507c23 */ /* 0x100fe2000800081e */
[----:B------:R-:W-:Y:S01]  /*7e20*/  @!P2 FMUL R28, R28, 0.5 ;  /* 0x3f0000001c1ca820 */ /* 0x000fe20000400000 */
[----:B------:R-:W1:Y:S01]  /*7e30*/  MUFU.EX2 R24, R24 ;  /* 0x0000001800187308 */ /* 0x000e620000000800 */
[----:B---3--:R-:W-:Y:S01]  /*7e40*/  @!P6 FMUL R74, R74, R74 ;  /* 0x0000004a4a4ae220 */ /* 0x008fe20000400000 */
[----:B------:R-:W-:Y:S01]  /*7e50*/  FSETP.GEU.AND P6, PT, R38, -126, PT ;  /* 0xc2fc00002600780b */ /* 0x000fe20003fce000 */
[--C-:B------:R-:W-:Y:S01]  /*7e60*/  FFMA R81, R81, UR18, -R30.reuse ;  /* 0x0000001251517c23 */ /* 0x100fe2000800081e */
[--C-:B------:R-:W-:Y:S01]  /*7e70*/  FFMA R84, R84, UR18, -R30.reuse ;  /* 0x0000001254547c23 */ /* 0x100fe2000800081e */
[----:B------:R-:W-:Y:S01]  /*7e80*/  FFMA R77, R77, UR18, -R30 ;  /* 0x000000124d4d7c23 */ /* 0x000fe2000800081e */
[----:B------:R-:W-:Y:S01]  /*7e90*/  FADD R75, R19, R70 ;  /* 0x00000046134b7221 */ /* 0x000fe20000000000 */
[----:B------:R-:W-:Y:S01]  /*7ea0*/  @!P3 FMUL R32, R32, 0.5 ;  /* 0x3f0000002020b820 */ /* 0x000fe20000400000 */
[----:B------:R-:W3:Y:S01]  /*7eb0*/  MUFU.EX2 R28, R28 ;  /* 0x0000001c001c7308 */ /* 0x000ee20000000800 */
[----:B--2---:R-:W-:Y:S01]  /*7ec0*/  @!P5 FMUL R13, R13, R13 ;  /* 0x0000000d0d0dd220 */ /* 0x004fe20000400000 */
[----:B------:R-:W-:Y:S01]  /*7ed0*/  FSETP.GEU.AND P5, PT, R36, -126, PT ;  /* 0xc2fc00002400780b */ /* 0x000fe20003fae000 */
[----:B------:R-:W-:Y:S01]  /*7ee0*/  FADD R79, R22, R59 ;  /* 0x0000003b164f7221 */ /* 0x000fe20000000000 */
[----:B------:R-:W-:-:S03]  /*7ef0*/  FMUL R26, R26, UR18 ;  /* 0x000000121a1a7c20 */ /* 0x000fc60008400000 */
[----:B------:R-:W-:Y:S01]  /*7f00*/  @!P6 FMUL R38, R38, 0.5 ;  /* 0x3f0000002626e820 */ /* 0x000fe20000400000 */
[----:B------:R-:W2:Y:S01]  /*7f10*/  MUFU.EX2 R32, R32 ;  /* 0x0000002000207308 */ /* 0x000ea20000000800 */
[----:B-1----:R-:W-:Y:S01]  /*7f20*/  @!P4 FMUL R24, R24, R24 ;  /* 0x000000181818c220 */ /* 0x002fe20000400000 */
[----:B------:R-:W-:-:S05]  /*7f30*/  FSETP.GEU.AND P4, PT, R63, -126, PT ;  /* 0xc2fc00003f00780b */ /* 0x000fca0003f8e000 */
[----:B------:R-:W-:Y:S01]  /*7f40*/  @!P5 FMUL R36, R36, 0.5 ;  /* 0x3f0000002424d820 */ /* 0x000fe20000400000 */
[----:B------:R-:W1:Y:S01]  /*7f50*/  MUFU.EX2 R33, R38 ;  /* 0x0000002600217308 */ /* 0x000e620000000800 */
[----:B---3--:R-:W-:Y:S01]  /*7f60*/  @!P2 FMUL R28, R28, R28 ;  /* 0x0000001c1c1ca220 */ /* 0x008fe20000400000 */
[----:B------:R-:W-:-:S05]  /*7f70*/  FSETP.GEU.AND P2, PT, R37, -126, PT ;  /* 0xc2fc00002500780b */ /* 0x000fca0003f4e000 */
[----:B------:R-:W-:Y:S01]  /*7f80*/  @!P4 FMUL R63, R63, 0.5 ;  /* 0x3f0000003f3fc820 */ /* 0x000fe20000400000 */
[----:B------:R-:W3:Y:S01]  /*7f90*/  MUFU.EX2 R36, R36 ;  /* 0x0000002400247308 */ /* 0x000ee20000000800 */
[----:B--2---:R-:W-:Y:S01]  /*7fa0*/  @!P3 FMUL R32, R32, R32 ;  /* 0x000000202020b220 */ /* 0x004fe20000400000 */
[----:B------:R-:W-:-:S05]  /*7fb0*/  FSETP.GEU.AND P3, PT, R41, -126, PT ;  /* 0xc2fc00002900780b */ /* 0x000fca0003f6e000 */
        /* <DEDUP_REMOVED lines=21> */
[----:B------:R3:W4:Y:S01]  /*8110*/  MUFU.EX2 R34, R44 ;  /* 0x0000002c00227308 */ /* 0x0007220000000800 */
[----:B--2---:R-:W-:Y:S01]  /*8120*/  @!P6 FMUL R40, R40, R40 ;  /* 0x000000282828e220 */ /* 0x004fe20000400000 */
[----:B------:R-:W-:-:S05]  /*8130*/  FSETP.GEU.AND P6, PT, R49, -126, PT ;  /* 0xc2fc00003100780b */ /* 0x000fca0003fce000 */
[----:B------:R-:W-:Y:S01]  /*8140*/  @!P3 FMUL R52, R52, 0.5 ;  /* 0x3f0000003434b820 */ /* 0x000fe20000400000 */
[----:B------:R-:W2:Y:S01]  /*8150*/  MUFU.EX2 R48, R48 ;  /* 0x0000003000307308 */ /* 0x000ea20000000800 */
[----:B---3--:R-:W-:Y:S01]  /*8160*/  FFMA R44, R57, UR18, -R30 ;  /* 0x00000012392c7c23 */ /* 0x008fe2000800081e */
[----:B-1----:R-:W-:Y:S01]  /*8170*/  @!P5 FMUL R45, R45, R45 ;  /* 0x0000002d2d2dd220 */ /* 0x002fe20000400000 */
[----:B------:R-:W-:-:S04]  /*8180*/  FSETP.GEU.AND P5, PT, R56, -126, PT ;  /* 0xc2fc00003800780b */ /* 0x000fc80003fae000 */
[----:B------:R-:W-:Y:S01]  /*8190*/  @!P6 FMUL R49, R49, 0.5 ;  /* 0x3f0000003131e820 */ /* 0x000fe20000400000 */
[----:B------:R1:W3:Y:S01]  /*81a0*/  MUFU.EX2 R38, R52 ;  /* 0x0000003400267308 */ /* 0x0002e20000000800 */
[----:B----4-:R-:W-:Y:S01]  /*81b0*/  @!P4 FMUL R34, R34, R34 ;  /* 0x000000222222c220 */ /* 0x010fe20000400000 */
[----:B------:R-:W-:-:S06]  /*81c0*/  FSETP.GEU.AND P4, PT, R53, -126, PT ;  /* 0xc2fc00003500780b */ /* 0x000fcc0003f8e000 */
[----:B------:R-:W4:Y:S01]  /*81d0*/  MUFU.EX2 R49, R49 ;  /* 0x0000003100317308 */ /* 0x000f220000000800 */
[----:B--2---:R-:W-:Y:S01]  /*81e0*/  @!P2 FMUL R48, R48, R48 ;  /* 0x000000303030a220 */ /* 0x004fe20000400000 */
[----:B------:R-:W-:Y:S01]  /*81f0*/  FSETP.GEU.AND P2, PT, R44, -126, PT ;  /* 0xc2fc00002c00780b */ /* 0x000fe20003f4e000 */
[----:B------:R-:W-:Y:S01]  /*8200*/  @!P5 FMUL R56, R56, 0.5 ;  /* 0x3f0000003838d820 */ /* 0x000fe20000400000 */
[----:B-1----:R-:W-:-:S03]  /*8210*/  FFMA R52, R61, UR18, -R30 ;  /* 0x000000123d347c23 */ /* 0x002fc6000800081e */
[----:B------:R-:W-:Y:S01]  /*8220*/  @!P4 FMUL R53, R53, 0.5 ;  /* 0x3f0000003535c820 */ /* 0x000fe20000400000 */
[----:B------:R1:W2:Y:S01]  /*8230*/  MUFU.EX2 R57, R56 ;  /* 0x0000003800397308 */ /* 0x0002a20000000800 */
[----:B---3--:R-:W-:Y:S01]  /*8240*/  @!P3 FMUL R38, R38, R38 ;  /* 0x000000262626b220 */ /* 0x008fe20000400000 */
[----:B------:R-:W-:-:S05]  /*8250*/  FSETP.GEU.AND P3, PT, R52, -126, PT ;  /* 0xc2fc00003400780b */ /* 0x000fca0003f6e000 */
[----:B------:R-:W-:Y:S01]  /*8260*/  @!P2 FMUL R44, R44, 0.5 ;  /* 0x3f0000002c2ca820 */ /* 0x000fe20000400000 */
[----:B------:R-:W3:Y:S01]  /*8270*/  MUFU.EX2 R53, R53 ;  /* 0x0000003500357308 */ /* 0x000ee20000000800 */
[----:B----4-:R-:W-:Y:S01]  /*8280*/  @!P6 FMUL R49, R49, R49 ;  /* 0x000000313131e220 */ /* 0x010fe20000400000 */
[--C-:B-1----:R-:W-:Y:S01]  /*8290*/  FFMA R56, R65, UR18, -R30.reuse ;  /* 0x0000001241387c23 */ /* 0x102fe2000800081e */
[----:B------:R-:W-:Y:S01]  /*82a0*/  FSETP.GEU.AND P6, PT, R60, -126, PT ;  /* 0xc2fc00003c00780b */ /* 0x000fe20003fce000 */
[----:B------:R-:W-:-:S03]  /*82b0*/  FFMA R30, R85, UR18, -R30 ;  /* 0x00000012551e7c23 */ /* 0x000fc6000800081e */
[----:B------:R-:W-:Y:S01]  /*82c0*/  @!P3 FMUL R52, R52, 0.5 ;  /* 0x3f0000003434b820 */ /* 0x000fe20000400000 */
[----:B------:R-:W1:Y:S01]  /*82d0*/  MUFU.EX2 R44, R44 ;  /* 0x0000002c002c7308 */ /* 0x000e620000000800 */
[----:B--2---:R-:W-:Y:S01]  /*82e0*/  @!P5 FMUL R57, R57, R57 ;  /* 0x000000393939d220 */ /* 0x004fe20000400000 */
[----:B------:R-:W-:-:S06]  /*82f0*/  FSETP.GEU.AND P5, PT, R56, -126, PT ;  /* 0xc2fc00003800780b */ /* 0x000fcc0003fae000 */
[----:B------:R-:W2:Y:S01]  /*8300*/  MUFU.EX2 R52, R52 ;  /* 0x0000003400347308 */ /* 0x000ea20000000800 */
[----:B---3--:R-:W-:Y:S01]  /*8310*/  @!P4 FMUL R53, R53, R53 ;  /* 0x000000353535c220 */ /* 0x008fe20000400000 */
[----:B------:R-:W-:Y:S01]  /*8320*/  FSETP.GEU.AND P4, PT, R64, -126, PT ;  /* 0xc2fc00004000780b */ /* 0x000fe20003f8e000 */
[----:B------:R-:W-:-:S04]  /*8330*/  @!P6 FMUL R60, R60, 0.5 ;  /* 0x3f0000003c3ce820 */ /* 0x000fc80000400000 */
[----:B------:R-:W-:Y:S01]  /*8340*/  @!P5 FMUL R56, R56, 0.5 ;  /* 0x3f0000003838d820 */ /* 0x000fe20000400000 */
[----:B------:R-:W3:Y:S01]  /*8350*/  MUFU.EX2 R61, R60 ;  /* 0x0000003c003d7308 */ /* 0x000ee20000000800 */
[----:B-1----:R-:W-:Y:S01]  /*8360*/  @!P2 FMUL R44, R44, R44 ;  /* 0x0000002c2c2ca220 */ /* 0x002fe20000400000 */
[----:B------:R-:W-:-:S05]  /*8370*/  FSETP.GEU.AND P2, PT, R68, -126, PT ;  /* 0xc2fc00004400780b */ /* 0x000fca0003f4e000 */
        /* <DEDUP_REMOVED lines=9> */
[----:B------:R3:W4:Y:S01]  /*8410*/  MUFU.EX2 R67, R68 ;  /* 0x0000004400437308 */ /* 0x0007220000000800 */
[----:B-1----:R-:W-:Y:S01]  /*8420*/  @!P5 FMUL R56, R56, R56 ;  /* 0x000000383838d220 */ /* 0x002fe20000400000 */
[----:B------:R-:W-:-:S05]  /*8430*/  FSETP.GEU.AND P5, PT, R76, -126, PT ;  /* 0xc2fc00004c00780b */ /* 0x000fca0003fae000 */
[----:B------:R-:W-:Y:S01]  /*8440*/  @!P6 FMUL R69, R69, 0.5 ;  /* 0x3f0000004545e820 */ /* 0x000fe20000400000 */
[----:B------:R1:W5:Y:S01]  /*8450*/  MUFU.EX2 R71, R72 ;  /* 0x0000004800477308 */ /* 0x0003620000000800 */
[----:B--2---:R-:W-:Y:S01]  /*8460*/  @!P4 FMUL R65, R65, R65 ;  /* 0x000000414141c220 */ /* 0x004fe20000400000 */
[----:B------:R-:W-:Y:S01]  /*8470*/  FSETP.GEU.AND P4, PT, R73, -126, PT ;  /* 0xc2fc00004900780b */ /* 0x000fe20003f8e000 */
[----:B---3--:R-:W-:Y:S01]  /*8480*/  FADD R68, R29, R54 ;  /* 0x000000361d447221 */ /* 0x008fe20000000000 */
[----:B------:R-:W-:-:S03]  /*8490*/  F2FP.F16.F32.PACK_AB R29, R16, R29 ;  /* 0x0000001d101d723e */ /* 0x000fc600000000ff */
[----:B------:R-:W-:Y:S01]  /*84a0*/  @!P5 FMUL R76, R76, 0.5 ;  /* 0x3f0000004c4cd820 */ /* 0x000fe20000400000 */
[----:B------:R2:W3:Y:S01]  /*84b0*/  MUFU.EX2 R60, R69 ;  /* 0x00000045003c7308 */ /* 0x0004e20000000800 */
[----:B----4-:R-:W-:Y:S01]  /*84c0*/  @!P2 FMUL R67, R67, R67 ;  /* 0x000000434343a220 */ /* 0x010fe20000400000 */
[----:B------:R-:W-:Y:S01]  /*84d0*/  FSETP.GEU.AND P2, PT, R80, -126, PT ;  /* 0xc2fc00005000780b */ /* 0x000fe20003f4e000 */
[----:B-1----:R-:W-:Y:S01]  /*84e0*/  FADD R72, R16, R23 ;  /* 0x0000001710487221 */ /* 0x002fe20000000000 */
[----:B------:R-:W-:Y:S01]  /*84f0*/  FADD R107, R68, R75 ;  /* 0x0000004b446b7221 */ /* 0x000fe20000000000 */
[----:B------:R-:W-:Y:S01]  /*8500*/  FADD R75, R39, R74 ;  /* 0x0000004a274b7221 */ /* 0x000fe20000000000 */
[----:B------:R-:W-:Y:S01]  /*8510*/  F2FP.F16.F32.PACK_AB R39, R42, R39 ;  /* 0x000000272a27723e */ /* 0x000fe200000000ff */
[----:B------:R-:W-:Y:S01]  /*8520*/  @!P4 FMUL R73, R73, 0.5 ;  /* 0x3f0000004949c820 */ /* 0x000fe20000400000 */
[----:B------:R1:W4:Y:S01]  /*8530*/  MUFU.EX2 R9, R76 ;  /* 0x0000004c00097308 */ /* 0x0003220000000800 */
[----:B--2---:R-:W-:Y:S01]  /*8540*/  FADD R69, -R17, R8 ;  /* 0x0000000811457221 */ /* 0x004fe20000000100 */
[----:B------:R-:W-:Y:S01]  /*8550*/  FADD R17, R15, R62 ;  /* 0x0000003e0f117221 */ /* 0x000fe20000000000 */
[----:B------:R-:W-:Y:S01]  /*8560*/  FADD R8, R25, R46 ;  /* 0x0000002e19087221 */ /* 0x000fe20000000000 */
[----:B-----5:R-:W-:Y:S01]  /*8570*/  @!P3 FMUL R71, R71, R71 ;  /* 0x000000474747b220 */ /* 0x020fe20000400000 */
[----:B------:R-:W-:Y:S01]  /*8580*/  FSETP.GEU.AND P3, PT, R81, -126, PT ;  /* 0xc2fc00005100780b */ /* 0x000fe20003f6e000 */
[----:B------:R-:W-:Y:S01]  /*8590*/  FADD R106, R72, R79 ;  /* 0x0000004f486a7221 */ /* 0x000fe20000000000 */
[----:B------:R-:W-:Y:S01]  /*85a0*/  @!P2 FMUL R80, R80, 0.5 ;  /* 0x3f0000005050a820 */ /* 0x000fe20000400000 */
[----:B------:R-:W-:Y:S01]  /*85b0*/  FADD R86, R8, R17 ;  /* 0x0000001108567221 */ /* 0x000fe20000000000 */
[----:B------:R2:W5:Y:S01]  /*85c0*/  MUFU.EX2 R64, R73 ;  /* 0x0000004900407308 */ /* 0x0005620000000800 */
[----:B------:R-:W-:Y:S01]  /*85d0*/  FADD R8, R10, R21 ;  /* 0x000000150a087221 */ /* 0x000fe20000000000 */
[----:B------:R-:W-:Y:S01]  /*85e0*/  FADD R72, R31, R58 ;  /* 0x0000003a1f487221 */ /* 0x000fe20000000000 */
[----:B------:R-:W-:Y:S01]  /*85f0*/  FMUL R85, R69, UR18 ;  /* 0x0000001245557c20 */ /* 0x000fe20008400000 */
[----:B-1----:R-:W-:Y:S01]  /*8600*/  FADD R76, R42, R11 ;  /* 0x0000000b2a4c7221 */ /* 0x002fe20000000000 */
[----:B---3--:R-:W-:Y:S01]  /*8610*/  @!P6 FMUL R60, R60, R60 ;  /* 0x0000003c3c3ce220 */ /* 0x008fe20000400000 */
[----:B------:R-:W-:Y:S01]  /*8620*/  FADD R109, R72, R75 ;  /* 0x0000004b486d7221 */ /* 0x000fe20000000000 */
[----:B------:R-:W-:Y:S01]  /*8630*/  FADD R72, R12, R43 ;  /* 0x0000002b0c487221 */ /* 0x000fe20000000000 */
[----:B------:R-:W1:Y:S01]  /*8640*/  MUFU.EX2 R17, R80 ;  /* 0x0000005000117308 */ /* 0x000e620000000800 */
[----:B----4-:R-:W-:Y:S01]  /*8650*/  @!P5 FMUL R9, R9, R9 ;  /* 0x000000090909d220 */ /* 0x010fe20000400000 */
[----:B------:R-:W-:Y:S01]  /*8660*/  FSETP.GEU.AND P5, PT, R84, -126, PT ;  /* 0xc2fc00005400780b */ /* 0x000fe20003fae000 */
[----:B------:R-:W-:Y:S01]  /*8670*/  @!P3 FMUL R81, R81, 0.5 ;  /* 0x3f0000005151b820 */ /* 0x000fe20000400000 */
[----:B--2---:R-:W-:Y:S01]  /*8680*/  FADD R73, R18, R51 ;  /* 0x0000003312497221 */ /* 0x004fe20000000000 */
[----:B------:R-:W-:Y:S01]  /*8690*/  FADD R75, R20, R55 ;  /* 0x00000037144b7221 */ /* 0x000fe20000000000 */
[----:B------:R-:W-:Y:S01]  /*86a0*/  FSETP.GEU.AND P6, PT, R26, -126, PT ;  /* 0xc2fc00001a00780b */ /* 0x000fe20003fce000 */
[----:B------:R-:W-:Y:S01]  /*86b0*/  FADD R78, R40, R71 ;  /* 0x00000047284e7221 */ /* 0x000fe20000000000 */
[----:B------:R-:W2:Y:S01]  /*86c0*/  MUFU.EX2 R68, R81 ;  /* 0x0000005100447308 */ /* 0x000ea20000000800 */
[----:B-----5:R-:W-:Y:S01]  /*86d0*/  @!P4 FMUL R64, R64, R64 ;  /* 0x000000404040c220 */ /* 0x020fe20000400000 */
        /* <DEDUP_REMOVED lines=9> */
[----:B------:R-:W1:Y:S01]  /*8770*/  MUFU.EX2 R69, R84 ;  /* 0x0000005400457308 */ /* 0x000e620000000800 */
[----:B------:R-:W-:Y:S01]  /*8780*/  FADD R104, R8, R73 ;  /* 0x0000004908687221 */ /* 0x000fe20000000000 */
[----:B------:R-:W-:Y:S01]  /*8790*/  FADD R73, R14, R47 ;  /* 0x0000002f0e497221 */ /* 0x000fe20000000000 */
[----:B------:R-:W-:Y:S01]  /*87a0*/  FADD R80, R41, R64 ;  /* 0x0000004029507221 */ /* 0x000fe20000000000 */
[----:B------:R-:W-:Y:S01]  /*87b0*/  @!P4 FMUL R77, R77, 0.5 ;  /* 0x3f0000004d4dc820 */ /* 0x000fe20000400000 */
[----:B------:R-:W-:Y:S01]  /*87c0*/  @!P6 FMUL R26, R26, 0.5 ;  /* 0x3f0000001a1ae820 */ /* 0x000fe20000400000 */
[----:B--2---:R-:W-:Y:S01]  /*87d0*/  @!P3 FMUL R68, R68, R68 ;  /* 0x000000444444b220 */ /* 0x004fe20000400000 */
[----:B------:R-:W-:Y:S01]  /*87e0*/  FSETP.GEU.AND P3, PT, R85, -126, PT ;  /* 0xc2fc00005500780b */ /* 0x000fe20003f6e000 */
[----:B------:R2:W3:Y:S01]  /*87f0*/  MUFU.EX2 R8, R77 ;  /* 0x0000004d00087308 */ /* 0x0004e20000000800 */
[----:B------:R-:W-:Y:S01]  /*8800*/  FADD R108, R73, R76 ;  /* 0x0000004c496c7221 */ /* 0x000fe20000000000 */
[----:B------:R-:W-:Y:S01]  /*8810*/  FADD R73, R24, R57 ;  /* 0x0000003918497221 */ /* 0x000fe20000000000 */
[----:B------:R-:W-:Y:S01]  /*8820*/  FADD R76, R32, R65 ;  /* 0x00000041204c7221 */ /* 0x000fe20000000000 */
[----:B------:R-:W-:Y:S01]  /*8830*/  @!P2 FMUL R30, R30, 0.5 ;  /* 0x3f0000001e1ea820 */ /* 0x000fe20000400000 */
[----:B------:R-:W-:Y:S01]  /*8840*/  FADD R80, R75, R80 ;  /* 0x000000504b507221 */ /* 0x000fe20000000000 */
[----:B------:R-:W-:Y:S01]  /*8850*/  FADD R79, R73, R78 ;  /* 0x0000004e494f7221 */ /* 0x000fe20000000000 */
[----:B------:R-:W-:Y:S01]  /*8860*/  FADD R73, R28, R61 ;  /* 0x0000003d1c497221 */ /* 0x000fe20000000000 */
[----:B------:R4:W5:Y:S01]  /*8870*/  MUFU.EX2 R72, R30 ;  /* 0x0000001e00487308 */ /* 0x0009620000000800 */
[----:B--2---:R-:W-:Y:S01]  /*8880*/  FADD R77, R48, R17 ;  /* 0x00000011304d7221 */ /* 0x004fe20000000000 */
[----:B-1----:R-:W-:Y:S01]  /*8890*/  @!P5 FMUL R69, R69, R69 ;  /* 0x000000454545d220 */ /* 0x002fe20000400000 */
[----:B------:R-:W-:Y:S01]  /*88a0*/  FADD R75, R63, R56 ;  /* 0x000000383f4b7221 */ /* 0x000fe20000000000 */
[----:B------:R-:W-:Y:S01]  /*88b0*/  FADD R78, R49, R68 ;  /* 0x00000044314e7221 */ /* 0x000fe20000000000 */
[----:B------:R-:W-:Y:S01]  /*88c0*/  FADD R82, R76, R77 ;  /* 0x0000004d4c527221 */ /* 0x000fe20000000000 */
[----:B------:R-:W-:Y:S01]  /*88d0*/  FADD R76, R34, R9 ;  /* 0x00000009224c7221 */ /* 0x000fe20000000000 */
[----:B------:R-:W-:Y:S01]  /*88e0*/  @!P3 FMUL R85, R85, 0.5 ;  /* 0x3f0000005555b820 */ /* 0x000fe20000400000 */
[----:B------:R-:W-:Y:S01]  /*88f0*/  FADD R83, R75, R78 ;  /* 0x0000004e4b537221 */ /* 0x000fe20000000000 */
[----:B---3--:R-:W-:Y:S01]  /*8900*/  @!P4 FMUL R8, R8, R8 ;  /* 0x000000080808c220 */ /* 0x008fe20000400000 */
[----:B------:R-:W-:Y:S01]  /*8910*/  FADD R81, R73, R76 ;  /* 0x0000004c49517221 */ /* 0x000fe20000000000 */
[----:B------:R-:W-:Y:S01]  /*8920*/  FADD R73, R36, R67 ;  /* 0x0000004324497221 */ /* 0x000fe20000000000 */
[----:B------:R-:W-:Y:S01]  /*8930*/  FADD R76, R38, R69 ;  /* 0x00000045264c7221 */ /* 0x000fe20000000000 */
[----:B----4-:R-:W-:Y:S01]  /*8940*/  FADD R30, R33, R52 ;  /* 0x00000034211e7221 */ /* 0x010fe20000000000 */
[----:B------:R-:W-:Y:S01]  /*8950*/  FADD R77, R45, R8 ;  /* 0x000000082d4d7221 */ /* 0x000fe20000000000 */
[----:B------:R-:W-:Y:S01]  /*8960*/  FADD R75, R37, R60 ;  /* 0x0000003c254b7221 */ /* 0x000fe20000000000 */
[----:B------:R-:W-:Y:S01]  /*8970*/  FADD R76, R73, R76 ;  /* 0x0000004c494c7221 */ /* 0x000fe20000000000 */
[----:B-----5:R-:W-:Y:S01]  /*8980*/  @!P2 FMUL R72, R72, R72 ;  /* 0x000000484848a220 */ /* 0x020fe20000400000 */
[----:B------:R-:W1:Y:S01]  /*8990*/  MUFU.EX2 R85, R85 ;  /* 0x0000005500557308 */ /* 0x000e620000000800 */
[----:B------:R-:W-:Y:S01]  /*89a0*/  FADD R30, R30, R77 ;  /* 0x0000004d1e1e7221 */ /* 0x000fe20000000000 */
[----:B------:R-:W-:Y:S01]  /*89b0*/  FADD R79, R79, R82 ;  /* 0x000000524f4f7221 */ /* 0x000fe20000000000 */
[----:B------:R-:W-:Y:S01]  /*89c0*/  FADD R78, R53, R72 ;  /* 0x00000048354e7221 */ /* 0x000fe20000000000 */
[----:B------:R-:W-:Y:S01]  /*89d0*/  FADD R80, R80, R83 ;  /* 0x0000005350507221 */ /* 0x000fe20000000000 */
[----:B------:R-:W-:Y:S01]  /*89e0*/  FADD R76, R81, R76 ;  /* 0x0000004c514c7221 */ /* 0x000fe20000000000 */
[----:B------:R-:W-:Y:S01]  /*89f0*/  FADD R86, R86, R107 ;  /* 0x0000006b56567221 */ /* 0x000fe20000000000 */
[----:B------:R-:W-:Y:S01]  /*8a00*/  FADD R75, R75, R78 ;  /* 0x0000004e4b4b7221 */ /* 0x000fe20000000000 */
[----:B------:R2:W3:Y:S01]  /*8a10*/  MUFU.EX2 R73, R26 ;  /* 0x0000001a00497308 */ /* 0x0004e20000000800 */
[----:B------:R-:W-:Y:S01]  /*8a20*/  FADD R87, R87, R106 ;  /* 0x0000006a57577221 */ /* 0x000fe20000000000 */
[----:B------:R-:W-:Y:S01]  /*8a30*/  FADD R109, R104, R109 ;  /* 0x0000006d686d7221 */ /* 0x000fe20000000000 */
[----:B------:R-:W-:Y:S01]  /*8a40*/  FADD R75, R30, R75 ;  /* 0x0000004b1e4b7221 */ /* 0x000fe20000000000 */
[----:B------:R-:W-:Y:S01]  /*8a50*/  FADD R108, R105, R108 ;  /* 0x0000006c696c7221 */ /* 0x000fe20000000000 */
[----:B------:R-:W-:Y:S01]  /*8a60*/  FADD R76, R79, R76 ;  /* 0x0000004c4f4c7221 */ /* 0x000fe20000000000 */
[----:B------:R-:W-:Y:S01]  /*8a70*/  FADD R86, R86, R109 ;  /* 0x0000006d56567221 */ /* 0x000fe20000000000 */
[----:B------:R-:W-:Y:S01]  /*8a80*/  FADD R75, R80, R75 ;  /* 0x0000004b504b7221 */ /* 0x000fe20000000000 */
[----:B------:R-:W-:Y:S01]  /*8a90*/  FADD R87, R87, R108 ;  /* 0x0000006c57577221 */ /* 0x000fe20000000000 */
[----:B-1----:R-:W-:Y:S01]  /*8aa0*/  @!P3 FMUL R85, R85, R85 ;  /* 0x000000555555b220 */ /* 0x002fe20000400000 */
[----:B--2---:R-:W-:Y:S01]  /*8ab0*/  F2FP.F16.F32.PACK_AB R26, R33, R28 ;  /* 0x0000001c211a723e */ /* 0x004fe200000000ff */
[----:B------:R-:W-:Y:S01]  /*8ac0*/  FADD R76, R76, R75 ;  /* 0x0000004b4c4c7221 */ /* 0x000fe20000000000 */
[----:B------:R-:W-:Y:S01]  /*8ad0*/  SHF.L.U32 R75, R7, 0x1f, RZ ;  /* 0x0000001f074b7819 */ /* 0x000fe200000006ff */
[----:B------:R-:W-:Y:S01]  /*8ae0*/  FADD R86, R86, R87 ;  /* 0x0000005756567221 */ /* 0x000fe20000000000 */
[----:B------:R-:W-:Y:S01]  /*8af0*/  F2FP.F16.F32.PACK_AB R28, R63, R32 ;  /* 0x000000203f1c723e */ /* 0x000fe200000000ff */
[----:B------:R-:W-:Y:S01]  /*8b00*/  FMUL R90, R90, R85 ;  /* 0x000000555a5a7220 */ /* 0x000fe20000400000 */
[----:B------:R1:W2:Y:S01]  /*8b10*/  SYNCS.PHASECHK.TRANS64.TRYWAIT P2, [UR6+0xc000], R75 ;  /* 0x00c0004bff0075a7 */ /* 0x0002a20008040146 */
[----:B---3--:R-:W-:Y:S01]  /*8b20*/  @!P6 FMUL R73, R73, R73 ;  /* 0x000000494949e220 */ /* 0x008fe20000400000 */
[----:B------:R-:W-:Y:S01]  /*8b30*/  F2FP.F16.F32.PACK_AB R30, R37, R36 ;  /* 0x00000024251e723e */ /* 0x000fe200000000ff */
[----:B------:R-:W-:Y:S01]  /*8b40*/  FFMA R0, R85, R0, R86 ;  /* 0x0000000055007223 */ /* 0x000fe20000000056 */
[----:B------:R-:W-:Y:S01]  /*8b50*/  F2FP.F16.F32.PACK_AB R32, R41, R40 ;  /* 0x000000282920723e */ /* 0x000fe200000000ff */
[----:B------:R-:W-:Y:S01]  /*8b60*/  FFMA R2, R73, R2, R76 ;  /* 0x0000000249027223 */ /* 0x000fe2000000004c */
[----:B------:R-:W-:Y:S01]  /*8b70*/  F2FP.F16.F32.PACK_AB R34, R45, R34 ;  /* 0x000000222d22723e */ /* 0x000fe200000000ff */
[-C--:B------:R-:W-:Y:S01]  /*8b80*/  FMUL R91, R91, R85.reuse ;  /* 0x000000555b5b7220 */ /* 0x080fe20000400000 */
[----:B------:R-:W-:Y:S01]  /*8b90*/  F2FP.F16.F32.PACK_AB R36, R49, R48 ;  /* 0x000000303124723e */ /* 0x000fe200000000ff */
[-C--:B------:R-:W-:Y:S01]  /*8ba0*/  FMUL R94, R94, R85.reuse ;  /* 0x000000555e5e7220 */ /* 0x080fe20000400000 */
        /* <DEDUP_REMOVED lines=15> */
[----:B------:R-:W-:Y:S01]  /*8ca0*/  FMUL R92, R92, R73 ;  /* 0x000000495c5c7220 */ /* 0x000fe20000400000 */
[----:B------:R-:W-:Y:S01]  /*8cb0*/  F2FP.F16.F32.PACK_AB R27, R12, R27 ;  /* 0x0000001b0c1b723e */ /* 0x000fe200000000ff */
        /* <DEDUP_REMOVED lines=21> */
.L_x_39:
[----:B------:R-:W-:Y:S05]  /*8e10*/  @P2 BRA `(.L_x_40) ;  /* 0x0000000000082947 */ /* 0x000fea0003800000 */
[----:B------:R-:W1:Y:S02]  /*8e20*/  SYNCS.PHASECHK.TRANS64.TRYWAIT P2, [UR6+0xc000], R75 ;  /* 0x00c0004bff0075a7 */ /* 0x000e640008040146 */
[----:B-1----:R-:W-:Y:S05]  /*8e30*/  @!P2 BRA `(.L_x_41) ;  /* 0x0000002400d0a947 */ /* 0x002fea0003800000 */
.L_x_40:
        /* <DEDUP_REMOVED lines=43> */
.L_x_42:
[----:B------:R-:W-:-:S04]  /*90f0*/  ULEA UR6, UR13, UR37, 0x3 ;  /* 0x000000250d067291 */ /* 0x000fc8000f8e183f */
[----:B------:R-:W-:-:S04]  /*9100*/  UIADD3 UR6, UR6, 0xc028, URZ ;  /* 0x0000c02806067890 */ /* 0x000fc8000fffe03f */
[----:B------:R-:W-:-:S09]  /*9110*/  UPRMT UR6, URZ, 0x654, UR6 ;  /* 0x000006543f067896 */ /* 0x000fd20008000006 */
[----:B------:R-:W-:Y:S01]  /*9120*/  SYNCS.ARRIVE.TRANS64.RED.A1T0 RZ, [UR6], RZ ;  /* 0x000000ffffff79a7 */ /* 0x000fe20008100406 */
[----:B------:R-:W-:Y:S05]  /*9130*/  @P1 BRA `(.L_x_43) ;  /* 0x0000000000041947 */ /* 0x000fea0003800000 */
[----:B------:R-:W-:Y:S01]  /*9140*/  BPT.TRAP 0x1 ;  /* 0x000000040000795c */ /* 0x000fe20000300000 */
.L_x_43:
[----:B------:R-:W-:-:S04]  /*9150*/  UIADD3 UR13, UR13, 0x1, URZ ;  /* 0x000000010d0d7890 */ /* 0x000fc8000fffe03f */
[----:B------:R-:W-:-:S04]  /*9160*/  UISETP.NE.AND UP0, UPT, UR13, 0x5, UPT ;  /* 0x000000050d00788c */ /* 0x000fc8000bf05270 */
[----:B------:R-:W-:Y:S01]  /*9170*/  USEL UR13, UR13, URZ, UP0 ;  /* 0x0000003f0d0d7287 */ /* 0x000fe20008000000 */
[----:B------:R-:W-:Y:S11]  /*9180*/  @!P0 BRA `(.L_x_44) ;  /* 0x0000000000048947 */ /* 0x000ff60003800000 */
[----:B------:R-:W-:Y:S01]  /*9190*/  BPT.TRAP 0x1 ;  /* 0x000000040000795c */ /* 0x000fe20000300000 */
.L_x_44:
[----:B------:R-:W-:-:S04]  /*91a0*/  ULEA UR6, UR13, UR37, 0x3 ;  /* 0x000000250d067291 */ /* 0x000fc8000f8e183f */
[----:B------:R-:W-:-:S04]  /*91b0*/  UIADD3 UR6, UR6, 0xc028, URZ ;  /* 0x0000c02806067890 */ /* 0x000fc8000fffe03f */
[----:B------:R-:W-:-:S09]  /*91c0*/  UPRMT UR6, URZ, 0x654, UR6 ;  /* 0x000006543f067896 */ /* 0x000fd20008000006 */
[----:B------:R-:W-:Y:S01]  /*91d0*/  SYNCS.ARRIVE.TRANS64.RED.A1T0 RZ, [UR6], RZ ;  /* 0x000000ffffff79a7 */ /* 0x000fe20008100406 */
[----:B------:R-:W-:Y:S05]  /*91e0*/  @P1 BRA `(.L_x_45) ;  /* 0x0000000000041947 */ /* 0x000fea0003800000 */
[----:B------:R-:W-:Y:S01]  /*91f0*/  BPT.TRAP 0x1 ;  /* 0x000000040000795c */ /* 0x000fe20000300000 */
.L_x_45:
[----:B------:R-:W-:Y:S01]  /*9200*/  UIADD3 UR15, UR15, 0x1, URZ ;  /* 0x000000010f0f7890 */ /* 0x000fe2000fffe03f */
[C---:B------:R-:W-:Y:S01]  /*9210*/  ISETP.GT.AND P2, PT, R6.reuse, 0x1, PT ;  /* 0x000000010600780c */ /* 0x040fe20003f44270 */
[----:B------:R-:W-:Y:S01]  /*9220*/  UIADD3 UR13, UR13, 0x1, URZ ;  /* 0x000000010d0d7890 */ /* 0x000fe2000fffe03f */
[----:B------:R-:W-:Y:S01]  /*9230*/  VIADD R6, R6, 0xffffffff ;  /* 0xffffffff06067836 */ /* 0x000fe20000000000 */
[----:B------:R-:W-:Y:S01]  /*9240*/  UISETP.NE.AND UP1, UPT, UR15, 0x5, UPT ;  /* 0x000000050f00788c */ /* 0x000fe2000bf25270 */
[----:B------:R-:W-:Y:S01]  /*9250*/  IADD3 R3, R3, 0x80, RZ ;  /* 0x0000008003037810 */ /* 0x000fe20007ffe0ff */
[----:B------:R-:W-:Y:S01]  /*9260*/  UISETP.NE.AND UP0, UPT, UR13, 0x5, UPT ;  /* 0x000000050d00788c */ /* 0x000fe2000bf05270 */
[----:B------:R-:W-:Y:S01]  /*9270*/  IMAD.MOV.U32 R9, RZ, RZ, R4 ;  /* 0x000000ffff097224 */ /* 0x000fe200078e0004 */
[----:B------:R-:W-:Y:S01]  /*9280*/  USEL UR6, URZ, 0x1, UP1 ;  /* 0x000000013f067887 */ /* 0x000fe20008800000 */
[----:B-1----:R-:W-:Y:S01]  /*9290*/  MOV R8, R5 ;  /* 0x0000000500087202 */ /* 0x002fe20000000f00 */
[----:B------:R-:W-:-:S02]  /*92a0*/  USEL UR13, UR13, URZ, UP0 ;  /* 0x0000003f0d0d7287 */ /* 0x000fc40008000000 */
[----:B------:R-:W-:Y:S02]  /*92b0*/  USEL UR15, UR15, URZ, UP1 ;  /* 0x0000003f0f0f7287 */ /* 0x000fe40008800000 */
[----:B------:R-:W-:Y:S01]  /*92c0*/  LOP3.LUT R7, R7, UR6, RZ, 0x3c, !PT ;  /* 0x0000000607077c12 */ /* 0x000fe2000f8e3cff */
[----:B------:R-:W-:Y:S09]  /*92d0*/  @P2 BRA `(.L_x_46) ;  /* 0xffffffd0000c2947 */ /* 0x000ff2000383ffff */
.L_x_35:
[----:B------:R-:W1:Y:S01]  /*92e0*/  SHFL.BFLY PT, R3, R2, 0x1, 0x1f ;  /* 0x0c201f0002037f89 */ /* 0x000e6200000e0000 */
[----:B------:R-:W-:Y:S01]  /*92f0*/  BSSY B0, `(.L_x_47) ;  /* 0x0000023000007945 */ /* 0x000fe20003800000 */
[----:B------:R-:W-:Y:S01]  /*9300*/  IMAD.MOV.U32 R9, RZ, RZ, 0x7f800000 ;  /* 0x7f800000ff097424 */ /* 0x000fe200078e00ff */
[----:B------:R-:W-:Y:S01]  /*9310*/  MOV R8, 0x3f800000 ;  /* 0x3f80000000087802 */ /* 0x000fe20000000f00 */
[----:B------:R-:W2:Y:S01]  /*9320*/  SHFL.BFLY PT, R7, R0, 0x1, 0x1f ;  /* 0x0c201f0000077f89 */ /* 0x000ea200000e0000 */
[----:B------:R-:W-:Y:S01]  /*9330*/  IMAD.MOV.U32 R10, RZ, RZ, 0x3f800000 ;  /* 0x3f800000ff0a7424 */ /* 0x000fe200078e00ff */
[----:B------:R-:W-:Y:S01]  /*9340*/  MOV R11, 0x7f800000 ;  /* 0x7f800000000b7802 */ /* 0x000fe20000000f00 */
[----:B-1----:R-:W-:Y:S01]  /*9350*/  FADD R3, R3, R2 ;  /* 0x0000000203037221 */ /* 0x002fe20000000000 */
[----:B--2---:R-:W-:-:S04]  /*9360*/  FADD R16, R7, R0 ;  /* 0x0000000007107221 */ /* 0x004fc80000000000 */
[----:B------:R-:W1:Y:S04]  /*9370*/  SHFL.BFLY PT, R6, R3, 0x2, 0x1f ;  /* 0x0c401f0003067f89 */ /* 0x000e6800000e0000 */
[----:B------:R-:W2:Y:S01]  /*9380*/  SHFL.BFLY PT, R17, R16, 0x2, 0x1f ;  /* 0x0c401f0010117f89 */ /* 0x000ea200000e0000 */
[C---:B-1----:R-:W-:Y:S01]  /*9390*/  FSETP.NE.AND P0, PT, R3.reuse, -R6, PT ;  /* 0x800000060300720b */ /* 0x042fe20003f05000 */
[----:B------:R-:W-:Y:S01]  /*93a0*/  FADD R6, R3, R6 ;  /* 0x0000000603067221 */ /* 0x000fe20000000000 */
[----:B--2---:R-:W-:-:S11]  /*93b0*/  FADD R7, R16, R17 ;  /* 0x0000001110077221 */ /* 0x004fd60000000000 */
[----:B------:R-:W-:Y:S05]  /*93c0*/  @!P0 BRA `(.L_x_48) ;  /* 0x0000000000548947 */ /* 0x000fea0003800000 */
[----:B------:R-:W-:Y:S01]  /*93d0*/  VIADD R0, R6, 0x1800000 ;  /* 0x0180000006007836 */ /* 0x000fe20000000000 */
[----:B------:R-:W-:Y:S04]  /*93e0*/  BSSY B1, `(.L_x_49) ;  /* 0x000000c000017945 */ /* 0x000fe80003800000 */
[----:B------:R-:W-:-:S04]  /*93f0*/  LOP3.LUT R0, R0, 0x7f800000, RZ, 0xc0, !PT ;  /* 0x7f80000000007812 */ /* 0x000fc800078ec0ff */
[----:B------:R-:W-:-:S13]  /*9400*/  ISETP.GT.U32.AND P0, PT, R0, 0x1ffffff, PT ;  /* 0x01ffffff0000780c */ /* 0x000fda0003f04070 */
[----:B------:R-:W-:Y:S05]  /*9410*/  @P0 BRA `(.L_x_50) ;  /* 0x0000000000100947 */ /* 0x000fea0003800000 */
[----:B------:R-:W-:Y:S02]  /*9420*/  MOV R2, R6 ;  /* 0x0000000600027202 */ /* 0x000fe40000000f00 */
[----:B------:R-:W-:-:S07]  /*9430*/  MOV R15, 0x9450 ;  /* 0x00009450000f7802 */ /* 0x000fce0000000f00 */
[----:B------:R-:W-:Y:S05]  /*9440*/  CALL.REL.NOINC `($__internal_0_$__cuda_sm20_rcp_rn_f32_slowpath) ;  /* 0x0000002000f47944 */ /* 0x000fea0003c00000 */
[----:B------:R-:W-:Y:S05]  /*9450*/  BRA `(.L_x_51) ;  /* 0x0000000000107947 */ /* 0x000fea0003800000 */
.L_x_50:
[----:B------:R-:W1:Y:S02]  /*9460*/  MUFU.RCP R3, R6 ;  /* 0x0000000600037308 */ /* 0x000e640000001000 */
[----:B-1----:R-:W-:-:S04]  /*9470*/  FFMA R0, R6, R3, -1 ;  /* 0xbf80000006007423 */ /* 0x002fc80000000003 */
[----:B------:R-:W-:-:S04]  /*9480*/  FADD.FTZ R0, -R0, -RZ ;  /* 0x800000ff00007221 */ /* 0x000fc80000010100 */
[----:B------:R-:W-:-:S07]  /*9490*/  FFMA R10, R3, R0, R3 ;  /* 0x00000000030a7223 */ /* 0x000fce0000000003 */
.L_x_51:
[----:B------:R-:W-:Y:S05]  /*94a0*/  BSYNC B1 ;  /* 0x0000000000017941 */ /* 0x000fea0003800000 */
.L_x_49:
[----:B------:R-:W-:Y:S01]  /*94b0*/  FSETP.GEU.AND P0, PT, |R6|, 1.175494350822287508e-38, PT ;  /* 0x008000000600780b */ /* 0x000fe20003f0e200 */
[----:B------:R-:W-:-:S12]  /*94c0*/  ULDC UR4, c[0x0][0x600] ;  /* 0x0001800000047ab9 */ /* 0x000fd80000000800 */
[----:B------:R-:W-:-:S04]  /*94d0*/  @!P0 FMUL R6, R6, 16777216 ;  /* 0x4b80000006068820 */ /* 0x000fc80000400000 */
[----:B------:R-:W1:Y:S02]  /*94e0*/  MUFU.LG2 R0, R6 ;  /* 0x0000000600007308 */ /* 0x000e640000000c00 */
[----:B-1----:R-:W-:-:S04]  /*94f0*/  @!P0 FADD R0, R0, -24 ;  /* 0xc1c0000000008421 */ /* 0x002fc80000000000 */
[----:B------:R-:W-:-:S04]  /*9500*/  FMUL R11, R0, 0.69314718246459960938 ;  /* 0x3f317218000b7820 */ /* 0x000fc80000400000 */
[----:B------:R-:W-:-:S07]  /*9510*/  FFMA R11, R4, UR4, R11 ;  /* 0x00000004040b7c23 */ /* 0x000fce000800000b */
.L_x_48:
[----:B------:R-:W-:Y:S05]  /*9520*/  BSYNC B0 ;  /* 0x0000000000007941 */ /* 0x000fea0003800000 */
.L_x_47:
[----:B------:R-:W-:Y:S01]  /*9530*/  FSETP.NE.AND P0, PT, R16, -R17, PT ;  /* 0x800000111000720b */ /* 0x000fe20003f05000 */
[----:B------:R-:W-:Y:S01]  /*9540*/  ULDC UR4, c[0x0][0x608] ;  /* 0x0001820000047ab9 */ /* 0x000fe20000000800 */
[----:B------:R-:W-:Y:S01]  /*9550*/  BSSY B0, `(.L_x_52) ;  /* 0x0000021000007945 */ /* 0x000fe20003800000 */
[----:B------:R-:W-:-:S04]  /*9560*/  FMUL R10, R10, UR4 ;  /* 0x000000040a0a7c20 */ /* 0x000fc80008400000 */
        /* <DEDUP_REMOVED lines=8> */
[----:B------:R-:W-:Y:S06]  /*95f0*/  @!P0 BRA `(.L_x_53) ;  /* 0x0000000000588947 */ /* 0x000fec0003800000 */
        /* <DEDUP_REMOVED lines=8> */
[----:B------:R-:W-:Y:S01]  /*9680*/  IMAD.MOV.U32 R8, RZ, RZ, R10 ;  /* 0x000000ffff087224 */ /* 0x000fe200078e000a */
[----:B------:R-:W-:Y:S06]  /*9690*/  BRA `(.L_x_56) ;  /* 0x0000000000107947 */ /* 0x000fec0003800000 */
.L_x_55:
[----:B------:R-:W1:Y:S02]  /*96a0*/  MUFU.RCP R8, R7 ;  /* 0x0000000700087308 */ /* 0x000e640000001000 */
[----:B-1----:R-:W-:-:S04]  /*96b0*/  FFMA R0, R7, R8, -1 ;  /* 0xbf80000007007423 */ /* 0x002fc80000000008 */
[----:B------:R-:W-:-:S04]  /*96c0*/  FADD.FTZ R3, -R0, -RZ ;  /* 0x800000ff00037221 */ /* 0x000fc80000010100 */
[----:B------:R-:W-:-:S07]  /*96d0*/  FFMA R8, R8, R3, R8 ;  /* 0x0000000308087223 */ /* 0x000fce0000000008 */
.L_x_56:
[----:B------:R-:W-:Y:S05]  /*96e0*/  BSYNC B1 ;  /* 0x0000000000017941 */ /* 0x000fea0003800000 */
.L_x_54:
[----:B------:R-:W-:Y:S01]  /*96f0*/  FSETP.GEU.AND P0, PT, |R7|, 1.175494350822287508e-38, PT ;  /* 0x008000000700780b */ /* 0x000fe20003f0e200 */
[----:B------:R-:W-:-:S12]  /*9700*/  ULDC UR4, c[0x0][0x600] ;  /* 0x0001800000047ab9 */ /* 0x000fd80000000800 */
[----:B------:R-:W-:-:S04]  /*9710*/  @!P0 FMUL R7, R7, 16777216 ;  /* 0x4b80000007078820 */ /* 0x000fc80000400000 */
[----:B------:R-:W1:Y:S02]  /*9720*/  MUFU.LG2 R0, R7 ;  /* 0x0000000700007308 */ /* 0x000e640000000c00 */
[----:B-1----:R-:W-:-:S04]  /*9730*/  @!P0 FADD R0, R0, -24 ;  /* 0xc1c0000000008421 */ /* 0x002fc80000000000 */
[----:B------:R-:W-:-:S04]  /*9740*/  FMUL R0, R0, 0.69314718246459960938 ;  /* 0x3f31721800007820 */ /* 0x000fc80000400000 */
[----:B------:R-:W-:-:S07]  /*9750*/  FFMA R9, R5, UR4, R0 ;  /* 0x0000000405097c23 */ /* 0x000fce0008000000 */
.L_x_53:
[----:B------:R-:W-:Y:S05]  /*9760*/  BSYNC B0 ;  /* 0x0000000000007941 */ /* 0x000fea0003800000 */
.L_x_52:
[----:B------:R-:W-:Y:S01]  /*9770*/  UISETP.NE.AND UP0, UPT, UR36, 0x1, UPT ;  /* 0x000000012400788c */ /* 0x000fe2000bf05270 */
[----:B------:R-:W1:Y:S01]  /*9780*/  S2R R2, SR_TID.X ;  /* 0x0000000000027919 */ /* 0x000e620000002100 */
[----:B------:R-:W-:Y:S02]  /*9790*/  ULDC.64 UR8, c[0x0][0x208] ;  /* 0x0000820000087ab9 */ /* 0x000fe40000000a00 */
[----:B------:R-:W-:-:S06]  /*97a0*/  USEL UR4, URZ, 0x1, UP0 ;  /* 0x000000013f047887 */ /* 0x000fcc0008000000 */
[----:B------:R-:W-:Y:S01]  /*97b0*/  MOV R0, UR4 ;  /* 0x0000000400007c02 */ /* 0x000fe20008000f00 */
[----:B------:R-:W-:Y:S02]  /*97c0*/  ULDC UR4, c[0x0][0x608] ;  /* 0x0001820000047ab9 */ /* 0x000fe40000000800 */
[----:B------:R-:W-:Y:S01]  /*97d0*/  FMUL R8, R8, UR4 ;  /* 0x0000000408087c20 */ /* 0x000fe20008400000 */
[----:B------:R-:W-:-:S04]  /*97e0*/  SHF.L.U32 R0, R0, 0x1f, RZ ;  /* 0x0000001f00007819 */ /* 0x000fc800000006ff */
[----:B------:R-:W2:Y:S01]  /*97f0*/  SYNCS.PHASECHK.TRANS64.TRYWAIT P0, [UR16+0x8], R0 ;  /* 0x00000800ff0075a7 */ /* 0x000ea20008000150 */
[C---:B-1----:R-:W-:Y:S02]  /*9800*/  LOP3.LUT P1, RZ, R2.reuse, 0x3, RZ, 0xc0, !PT ;  /* 0x0000000302ff7812 */ /* 0x042fe4000782c0ff */
[----:B------:R-:W-:Y:S01]  /*9810*/  LOP3.LUT R16, R2, 0x7f, RZ, 0xc0, !PT ;  /* 0x0000007f02107812 */ /* 0x000fe200078ec0ff */
[----:B--2---:R-:W-:Y:S10]  /*9820*/  @!P0 BRA `(.L_x_57) ;  /* 0x0000001c006c8947 */ /* 0x004ff40003800000 */
.L_x_105:
[----:B------:R-:W-:Y:S01]  /*9830*/  USHF.L.U32 UR42, UR42, 0x6, URZ ;  /* 0x000000062a2a7899 */ /* 0x000fe2000800063f */
[----:B------:R-:W-:Y:S01]  /*9840*/  BSSY B0, `(.L_x_58) ;  /* 0x0000018000007945 */ /* 0x000fe20003800000 */
[----:B------:R-:W-:-:S03]  /*9850*/  SHF.R.U32.HI R17, RZ, 0x5, R16 ;  /* 0x00000005ff117819 */ /* 0x000fc60000011610 */
[----:B------:R-:W-:Y:S07]  /*9860*/  @P1 BRA `(.L_x_59) ;  /* 0x0000000000541947 */ /* 0x000fee0003800000 */
[----:B------:R-:W2:Y:S01]  /*9870*/  S2UR UR4, SR_CTAID.Y ;  /* 0x00000000000479c3 */ /* 0x000ea20000002600 */
[----:B-1----:R-:W-:Y:S01]  /*9880*/  SHF.R.U32.HI R0, RZ, 0x2, R2 ;  /* 0x00000002ff007819 */ /* 0x002fe20000011602 */
[----:B------:R-:W-:Y:S01]  /*9890*/  IMAD.SHL.U32 R3, R17, 0x10, RZ ;  /* 0x0000001011037824 */ /* 0x000fe200078e00ff */
[----:B------:R-:W-:Y:S02]  /*98a0*/  ULDC.64 UR6, c[0x0][0x688] ;  /* 0x0001a20000067ab9 */ /* 0x000fe40000000a00 */
[----:B------:R-:W-:-:S03]  /*98b0*/  LOP3.LUT R0, R0, 0x7, RZ, 0xc0, !PT ;  /* 0x0000000700007812 */ /* 0x000fc600078ec0ff */
[----:B------:R-:W1:Y:S01]  /*98c0*/  S2UR UR5, SR_CTAID.Z ;  /* 0x00000000000579c3 */ /* 0x000e620000002700 */
[----:B------:R-:W-:-:S04]  /*98d0*/  LOP3.LUT R0, R3, 0xfffffff0, R0, 0xe2, !PT ;  /* 0xfffffff003007812 */ /* 0x000fc800078ee200 */
[----:B------:R-:W-:-:S05]  /*98e0*/  IADD3 R3, R0, UR42, RZ ;  /* 0x0000002a00037c10 */ /* 0x000fca000fffe0ff */
[----:B------:R-:W-:Y:S01]  /*98f0*/  VIADD R2, R3, 0x8 ;  /* 0x0000000803027836 */ /* 0x000fe20000000000 */
[----:B--2---:R-:W-:-:S04]  /*9900*/  UIMAD UR4, UR4, UR6, UR42 ;  /* 0x00000006040472a4 */ /* 0x004fc8000f8e022a */
[----:B-1----:R-:W-:-:S03]  /*9910*/  UIMAD UR4, UR5, UR7, UR4 ;  /* 0x00000007050472a4 */ /* 0x002fc6000f8e0204 */
[----:B------:R-:W-:Y:S02]  /*9920*/  ULDC UR5, c[0x0][0x288] ;  /* 0x0000a20000057ab9 */ /* 0x000fe40000000800 */
[----:B------:R-:W-:Y:S02]  /*9930*/  ISETP.GE.U32.AND P0, PT, R3, UR5, PT ;  /* 0x0000000503007c0c */ /* 0x000fe4000bf06070 */
[----:B------:R-:W-:Y:S02]  /*9940*/  IADD3 R0, P2, R0, UR4, RZ ;  /* 0x0000000400007c10 */ /* 0x000fe4000ff5e0ff */
[----:B------:R-:W-:Y:S01]  /*9950*/  ISETP.GE.U32.AND P1, PT, R2, UR5, PT ;  /* 0x0000000502007c0c */ /* 0x000fe2000bf26070 */
[----:B------:R-:W-:Y:S01]  /*9960*/  ULDC.64 UR4, c[0x0][0x680] ;  /* 0x0001a00000047ab9 */ /* 0x000fe20000000a00 */
[----:B------:R-:W-:Y:S02]  /*9970*/  IADD3.X R3, RZ, RZ, RZ, P2, !PT ;  /* 0x000000ffff037210 */ /* 0x000fe400017fe4ff */
[----:B------:R-:W-:-:S04]  /*9980*/  LEA R2, P2, R0, UR4, 0x2 ;  /* 0x0000000400027c11 */ /* 0x000fc8000f8410ff */
[----:B------:R-:W-:-:S05]  /*9990*/  LEA.HI.X R3, R0, UR5, R3, 0x2, P2 ;  /* 0x0000000500037c11 */ /* 0x000fca00090f1403 */
[----:B------:R2:W-:Y:S04]  /*99a0*/  @!P0 STG.E desc[UR8][R2.64], R11 ;  /* 0x0000000b02008986 */ /* 0x0005e8000c101908 */
[----:B------:R2:W-:Y:S02]  /*99b0*/  @!P1 STG.E desc[UR8][R2.64+0x20], R9 ;  /* 0x0000200902009986 */ /* 0x0005e4000c101908 */
.L_x_59:
[----:B------:R-:W-:Y:S05]  /*99c0*/  BSYNC B0 ;  /* 0x0000000000007941 */ /* 0x000fea0003800000 */
.L_x_58:
[----:B------:R-:W-:Y:S01]  /*99d0*/  ULDC.64 UR4, c[0x0][0x730] ;  /* 0x0001cc0000047ab9 */ /* 0x000fe20000000a00 */
[-C--:B------:R-:W-:Y:S01]  /*99e0*/  FMUL R31, R90, R8.reuse ;  /* 0x000000085a1f7220 */ /* 0x080fe20000400000 */
[----:B------:R-:W-:Y:S01]  /*99f0*/  ISETP.NE.U32.AND P0, PT, RZ, UR4, PT ;  /* 0x00000004ff007c0c */ /* 0x000fe2000bf05070 */
[-C--:B------:R-:W-:Y:S01]  /*9a00*/  FMUL R91, R91, R8.reuse ;  /* 0x000000085b5b7220 */ /* 0x080fe20000400000 */
[-C--:B------:R-:W-:Y:S01]  /*9a10*/  FMUL R33, R94, R8.reuse ;  /* 0x000000085e217220 */ /* 0x080fe20000400000 */
[-C--:B------:R-:W-:Y:S01]  /*9a20*/  FMUL R95, R95, R8.reuse ;  /* 0x000000085f5f7220 */ /* 0x080fe20000400000 */
[----:B------:R-:W-:Y:S01]  /*9a30*/  ISETP.NE.AND.EX P0, PT, RZ, UR5, PT, P0 ;  /* 0x00000005ff007c0c */ /* 0x000fe2000bf05300 */
[-C--:B------:R-:W-:Y:S01]  /*9a40*/  FMUL R35, R98, R8.reuse ;  /* 0x0000000862237220 */ /* 0x080fe20000400000 */
[-C--:B------:R-:W-:Y:S01]  /*9a50*/  FMUL R99, R99, R8.reuse ;  /* 0x0000000863637220 */ /* 0x080fe20000400000 */
[-C--:B------:R-:W-:Y:S01]  /*9a60*/  FMUL R37, R102, R8.reuse ;  /* 0x0000000866257220 */ /* 0x080fe20000400000 */
[----:B------:R-:W-:-:S09]  /*9a70*/  FMUL R103, R103, R8 ;  /* 0x0000000867677220 */ /* 0x000fd20000400000 */
[----:B------:R-:W-:Y:S05]  /*9a80*/  @P0 BRA `(.L_x_60) ;  /* 0x0000000000200947 */ /* 0x000fea0003800000 */
[----:B------:R-:W-:Y:S02]  /*9a90*/  ULDC.64 UR4, c[0x0][0x728] ;  /* 0x0001ca0000047ab9 */ /* 0x000fe40000000a00 */
[----:B------:R-:W-:-:S04]  /*9aa0*/  ISETP.NE.U32.AND P0, PT, RZ, UR4, PT ;  /* 0x00000004ff007c0c */ /* 0x000fc8000bf05070 */
[----:B------:R-:W-:-:S13]  /*9ab0*/  ISETP.NE.AND.EX P0, PT, RZ, UR5, PT, P0 ;  /* 0x00000005ff007c0c */ /* 0x000fda000bf05300 */
[----:B------:R-:W-:Y:S05]  /*9ac0*/  @!P0 BRA `(.L_x_61) ;  /* 0x00000000000c8947 */ /* 0x000fea0003800000 */
[----:B-12---:R-:W1:Y:S02]  /*9ad0*/  LDC.64 R2, c[0x0][0x728] ;  /* 0x0001ca00ff027b82 */ /* 0x006e640000000a00 */
[----:B-1----:R4:W5:Y:S01]  /*9ae0*/  LDG.E R2, desc[UR8][R2.64] ;  /* 0x0000000802027981 */ /* 0x002962000c1e1900 */
[----:B------:R-:W-:Y:S05]  /*9af0*/  BRA `(.L_x_60) ;  /* 0x0000000000047947 */ /* 0x000fea0003800000 */
.L_x_61:
[----:B--2---:R-:W3:Y:S02]  /*9b00*/  LDC R2, c[0x0][0x720] ;  /* 0x0001c800ff027b82 */ /* 0x004ee40000000800 */
.L_x_60:
[----:B-1----:R-:W-:Y:S01]  /*9b10*/  MOV R0, RZ ;  /* 0x000000ff00007202 */ /* 0x002fe20000000f00 */
[----:B---3-5:R-:W-:-:S03]  /*9b20*/  IMAD.MOV.U32 R22, RZ, RZ, R2 ;  /* 0x000000ffff167224 */ /* 0x028fc600078e0002 */
[----:B------:R-:W-:-:S13]  /*9b30*/  LOP3.LUT P0, RZ, R0, 0x1bf, RZ, 0xc0, !PT ;  /* 0x000001bf00ff7812 */ /* 0x000fda000780c0ff */
[----:B------:R-:W-:Y:S05]  /*9b40*/  @!P0 BRA `(.L_x_62) ;  /* 0x0000000000408947 */ /* 0x000fea0003800000 */
[----:B------:R-:W-:Y:S01]  /*9b50*/  MOV R0, 0x0 ;  /* 0x0000000000007802 */ /* 0x000fe20000000f00 */
[----:B------:R-:W-:Y:S01]  /*9b60*/  ULDC.64 UR4, c[0x4][0x68] ;  /* 0x01001a0000047ab9 */ /* 0x000fe20000000a00 */
[----:B------:R-:W-:Y:S01]  /*9b70*/  ULDC.64 UR6, c[0x4][0x8] ;  /* 0x0100020000067ab9 */ /* 0x000fe20000000a00 */
[----:B------:R-:W-:Y:S01]  /*9b80*/  MOV R4, UR4 ;  /* 0x0000000400047c02 */ /* 0x000fe20008000f00 */
[----:B--2-4-:R1:W2:Y:S01]  /*9b90*/  LDC.64 R2, c[0x4][R0] ;  /* 0x0100000000027b82 */ /* 0x0142a20000000a00 */
[----:B------:R-:W-:Y:S01]  /*9ba0*/  IMAD.U32 R5, RZ, RZ, UR5 ;  /* 0x00000005ff057e24 */ /* 0x000fe2000f8e00ff */
[----:B------:R-:W-:Y:S01]  /*9bb0*/  ULDC.64 UR4, c[0x4][0x70] ;  /* 0x01001c0000047ab9 */ /* 0x000fe20000000a00 */
[----:B------:R-:W-:Y:S01]  /*9bc0*/  MOV R10, UR6 ;  /* 0x00000006000a7c02 */ /* 0x000fe20008000f00 */
[----:B------:R-:W-:Y:S01]  /*9bd0*/  IMAD.U32 R7, RZ, RZ, UR5 ;  /* 0x00000005ff077e24 */ /* 0x000fe2000f8e00ff */
[----:B------:R-:W-:Y:S01]  /*9be0*/  MOV R6, UR4 ;  /* 0x0000000400067c02 */ /* 0x000fe20008000f00 */
[----:B------:R-:W-:Y:S01]  /*9bf0*/  IMAD.U32 R11, RZ, RZ, UR7 ;  /* 0x00000007ff0b7e24 */ /* 0x000fe2000f8e00ff */
[----:B------:R-:W-:Y:S01]  /*9c00*/  MOV R8, 0x70 ;  /* 0x0000007000087802 */ /* 0x000fe20000000f00 */
[----:B------:R-:W-:Y:S01]  /*9c10*/  IMAD.MOV.U32 R12, RZ, RZ, 0x1 ;  /* 0x00000001ff0c7424 */ /* 0x000fe200078e00ff */
[----:B-1----:R-:W-:-:S07]  /*9c20*/  MOV R13, RZ ;  /* 0x000000ff000d7202 */ /* 0x002fce0000000f00 */
[----:B------:R-:W-:-:S07]  /*9c30*/  LEPC R20, `(.L_x_62) ;  /* 0x000000001014794e */ /* 0x000fce0000000000 */
[----:B--2---:R-:W-:Y:S05]  /*9c40*/  CALL.ABS.NOINC R2 ;  /* 0x0000000002007343 */ /* 0x004fea0003c00000 */
.L_x_62:
[----:B--2-4-:R-:W-:Y:S01]  /*9c50*/  MOV R3, UR36 ;  /* 0x0000002400037c02 */ /* 0x014fe20008000f00 */
[----:B------:R-:W-:-:S04]  /*9c60*/  IMAD.U32 R18, RZ, RZ, UR37 ;  /* 0x00000025ff127e24 */ /* 0x000fc8000f8e00ff */
[----:B------:R-:W-:-:S04]  /*9c70*/  IMAD R18, R3, 0x1200, R18 ;  /* 0x0000120003127824 */ /* 0x000fc800078e0212 */
[----:B------:R-:W-:-:S05]  /*9c80*/  VIADD R19, R18, 0xffffee00 ;  /* 0xffffee0012137836 */ /* 0x000fca0000000000 */
[----:B------:R-:W-:-:S13]  /*9c90*/  LOP3.LUT P0, RZ, R19, 0x1b0, RZ, 0xc0, !PT ;  /* 0x000001b013ff7812 */ /* 0x000fda000780c0ff */
[----:B------:R-:W-:Y:S05]  /*9ca0*/  @!P0 BRA `(.L_x_63) ;  /* 0x0000000000408947 */ /* 0x000fea0003800000 */
[----:B------:R-:W-:Y:S01]  /*9cb0*/  MOV R0, 0x0 ;  /* 0x0000000000007802 */ /* 0x000fe20000000f00 */
[----:B------:R-:W-:Y:S01]  /*9cc0*/  ULDC.64 UR4, c[0x4][0x68] ;  /* 0x01001a0000047ab9 */ /* 0x000fe20000000a00 */
[----:B------:R-:W-:Y:S01]  /*9cd0*/  ULDC.64 UR6, c[0x4][0x8] ;  /* 0x0100020000067ab9 */ /* 0x000fe20000000a00 */
[----:B------:R-:W-:Y:S01]  /*9ce0*/  MOV R4, UR4 ;  /* 0x0000000400047c02 */ /* 0x000fe20008000f00 */
[----:B------:R1:W2:Y:S01]  /*9cf0*/  LDC.64 R2, c[0x4][R0] ;  /* 0x0100000000027b82 */ /* 0x0002a20000000a00 */
        /* <DEDUP_REMOVED lines=11> */
.L_x_63:
[----:B------:R-:W1:Y:S01]  /*9db0*/  S2R R5, SR_TID.X ;  /* 0x0000000000057919 */ /* 0x000e620000002100 */
[----:B------:R-:W-:Y:S01]  /*9dc0*/  ULDC.64 UR4, c[0x0][0x730] ;  /* 0x0001cc0000047ab9 */ /* 0x000fe20000000a00 */
[----:B------:R-:W-:Y:S01]  /*9dd0*/  VIADD R16, R16, 0x1f ;  /* 0x0000001f10107836 */ /* 0x000fe20000000000 */
[----:B------:R-:W-:-:S04]  /*9de0*/  ISETP.NE.U32.AND P0, PT, RZ, UR4, PT ;  /* 0x00000004ff007c0c */ /* 0x000fc8000bf05070 */
[----:B------:R-:W-:Y:S02]  /*9df0*/  ISETP.NE.AND.EX P0, PT, RZ, UR5, PT, P0 ;  /* 0x00000005ff007c0c */ /* 0x000fe4000bf05300 */
[----:B------:R-:W-:-:S11]  /*9e00*/  ISETP.GT.U32.AND P1, PT, R16, 0x3e, PT ;  /* 0x0000003e1000780c */ /* 0x000fd60003f24070 */
[----:B------:R-:W2:Y:S01]  /*9e10*/  @P0 LDC R22, c[0x0][0x720] ;  /* 0x0001c800ff160b82 */ /* 0x000ea20000000800 */
[C---:B-1----:R-:W-:Y:S01]  /*9e20*/  IMAD.SHL.U32 R0, R5.reuse, 0x20, RZ ;  /* 0x0000002005007824 */ /* 0x042fe200078e00ff */
[----:B------:R-:W-:Y:S02]  /*9e30*/  SHF.R.U32.HI R3, RZ, 0x1, R5 ;  /* 0x00000001ff037819 */ /* 0x000fe40000011605 */
[----:B------:R-:W-:Y:S02]  /*9e40*/  LOP3.LUT P0, RZ, R5, 0x4, RZ, 0xc0, !PT ;  /* 0x0000000405ff7812 */ /* 0x000fe4000780c0ff */
[C---:B------:R-:W-:Y:S02]  /*9e50*/  LOP3.LUT R4, R0.reuse, 0xc0, RZ, 0xc0, !PT ;  /* 0x000000c000047812 */ /* 0x040fe400078ec0ff */
[----:B------:R-:W-:Y:S02]  /*9e60*/  LOP3.LUT R2, R0, 0x20, RZ, 0xc0, !PT ;  /* 0x0000002000027812 */ /* 0x000fe400078ec0ff */
[----:B------:R-:W-:-:S02]  /*9e70*/  LOP3.LUT R4, R4, 0x8, R3, 0xf8, !PT ;  /* 0x0000000804047812 */ /* 0x000fc400078ef803 */
[----:B------:R-:W-:Y:S01]  /*9e80*/  SHF.L.U32 R3, R5, 0x2, RZ ;  /* 0x0000000205037819 */ /* 0x000fe200000006ff */
[----:B------:R-:W-:Y:S02]  /*9e90*/  IMAD R2, R17, 0x200, R2 ;  /* 0x0000020011027824 */ /* 0x000fe400078e0202 */
[-C--:B--2---:R-:W-:Y:S01]  /*9ea0*/  FMUL R6, R33, R22.reuse ;  /* 0x0000001621067220 */ /* 0x084fe20000400000 */
[-C--:B------:R-:W-:Y:S01]  /*9eb0*/  FMUL R9, R95, R22.reuse ;  /* 0x000000165f097220 */ /* 0x080fe20000400000 */
[----:B------:R-:W-:Y:S01]  /*9ec0*/  LOP3.LUT R4, R4, 0x18, R3, 0x78, !PT ;  /* 0x0000001804047812 */ /* 0x000fe200078e7803 */
[-C--:B------:R-:W-:Y:S01]  /*9ed0*/  FMUL R8, R27, R22.reuse ;  /* 0x000000161b087220 */ /* 0x080fe20000400000 */
[----:B------:R-:W-:Y:S01]  /*9ee0*/  LOP3.LUT R3, R0, 0x100, RZ, 0xc0, !PT ;  /* 0x0000010000037812 */ /* 0x000fe200078ec0ff */
[-C--:B------:R-:W-:Y:S01]  /*9ef0*/  FMUL R11, R97, R22.reuse ;  /* 0x00000016610b7220 */ /* 0x080fe20000400000 */
[-C--:B------:R-:W-:Y:S01]  /*9f00*/  FMUL R10, R35, R22.reuse ;  /* 0x00000016230a7220 */ /* 0x080fe20000400000 */
[----:B------:R-:W-:Y:S01]  /*9f10*/  FMUL R13, R99, R22 ;  /* 0x00000016630d7220 */ /* 0x000fe20000400000 */
[----:B------:R-:W-:Y:S01]  /*9f20*/  IADD3 R20, R4, R2, R3 ;  /* 0x0000000204147210 */ /* 0x000fe20007ffe003 */
[-C--:B------:R-:W-:Y:S01]  /*9f30*/  FMUL R0, R23, R22.reuse ;  /* 0x0000001617007220 */ /* 0x080fe20000400000 */
[-C--:B------:R-:W-:Y:S01]  /*9f40*/  FMUL R3, R89, R22.reuse ;  /* 0x0000001659037220 */ /* 0x080fe20000400000 */
[-C--:B------:R-:W-:Y:S01]  /*9f50*/  FMUL R2, R31, R22.reuse ;  /* 0x000000161f027220 */ /* 0x080fe20000400000 */
[----:B------:R-:W-:Y:S01]  /*9f60*/  LEA R19, R20, R19, 0x1 ;  /* 0x0000001314137211 */ /* 0x000fe200078e08ff */
        /* <DEDUP_REMOVED lines=8> */
[C---:B------:R-:W-:Y:S01]  /*9ff0*/  IADD3 R21, R19.reuse, 0x20, RZ ;  /* 0x0000002013157810 */ /* 0x040fe20007ffe0ff */
[----:B------:R-:W-:Y:S01]  /*a000*/  @P0 VIADD R21, R19, 0xffffffe0 ;  /* 0xffffffe013150836 */ /* 0x000fe20000000000 */
[----:B------:R-:W-:Y:S02]  /*a010*/  F2FP.F16.F32.PACK_AB R8, R11, R8 ;  /* 0x000000080b08723e */ /* 0x000fe400000000ff */
[----:B------:R-:W-:Y:S02]  /*a020*/  F2FP.F16.F32.PACK_AB R9, R13, R10 ;  /* 0x0000000a0d09723e */ /* 0x000fe400000000ff */
[----:B------:R-:W-:Y:S02]  /*a030*/  F2FP.F16.F32.PACK_AB R24, R3, R0 ;  /* 0x000000000318723e */ /* 0x000fe400000000ff */
[----:B------:R-:W-:Y:S02]  /*a040*/  F2FP.F16.F32.PACK_AB R25, R5, R2 ;  /* 0x000000020519723e */ /* 0x000fe400000000ff */
[----:B------:R-:W-:-:S02]  /*a050*/  F2FP.F16.F32.PACK_AB R26, R7, R4 ;  /* 0x00000004071a723e */ /* 0x000fc400000000ff */
[----:B------:R-:W-:Y:S02]  /*a060*/  F2FP.F16.F32.PACK_AB R10, R15, R12 ;  /* 0x0000000c0f0a723e */ /* 0x000fe400000000ff */
[----:B------:R-:W-:Y:S01]  /*a070*/  F2FP.F16.F32.PACK_AB R11, R17, R14 ;  /* 0x0000000e110b723e */ /* 0x000fe200000000ff */
[----:B------:R-:W-:Y:S06]  /*a080*/  @P1 BRA `(.L_x_64) ;  /* 0x0000000000041947 */ /* 0x000fec0003800000 */
[----:B------:R-:W-:-:S04]  /*a090*/  DEPBAR.LE SB0, 0x0 ;  /* 0x000080000000791a */ /* 0x000fc80000000000 */
.L_x_64:
[----:B------:R-:W-:Y:S05]  /*a0a0*/  WARPSYNC.ALL ;  /* 0x0000000000007948 */ /* 0x000fea0003800000 */
[----:B------:R-:W-:Y:S01]  /*a0b0*/  BAR.SYNC.DEFER_BLOCKING 0x1, 0x80 ;  /* 0x0042000000007b1d */ /* 0x000fe20000010000 */
[----:B------:R-:W-:-:S05]  /*a0c0*/  LEA R20, R20, R18, 0x1 ;  /* 0x0000001214147211 */ /* 0x000fca00078e08ff */
[----:B------:R-:W-:Y:S01]  /*a0d0*/  BSSY B0, `(.L_x_65) ;  /* 0x0000015000007945 */ /* 0x000fe20003800000 */
[----:B------:R1:W-:Y:S04]  /*a0e0*/  STSM.16.M88.4 [R20+-0x1200], R24 ;  /* 0xffee001814007844 */ /* 0x0003e80000000200 */
[----:B------:R1:W-:Y:S01]  /*a0f0*/  STSM.16.M88.4 [R21], R8 ;  /* 0x0000000815007844 */ /* 0x0003e20000000200 */
[----:B------:R-:W-:Y:S01]  /*a100*/  @!PT LDS RZ, [RZ] ;  /* 0x00000000fffff984 */ /* 0x000fe20000000800 */
[----:B------:R-:W-:Y:S01]  /*a110*/  @!PT LDS RZ, [RZ] ;  /* 0x00000000fffff984 */ /* 0x000fe20000000800 */
[----:B------:R-:W-:Y:S01]  /*a120*/  @!PT LDS RZ, [RZ] ;  /* 0x00000000fffff984 */ /* 0x000fe20000000800 */
[----:B------:R-:W-:Y:S01]  /*a130*/  @!PT LDS RZ, [RZ] ;  /* 0x00000000fffff984 */ /* 0x000fe20000000800 */
[----:B------:R2:W-:Y:S06]  /*a140*/  MEMBAR.ALL.CTA ;  /* 0x0000000000007992 */ /* 0x0005ec0000008000 */
[----:B--2---:R-:W2:Y:S02]  /*a150*/  FENCE.VIEW.ASYNC.S ;  /* 0x00000000000073c6 */ /* 0x004ea40000000000 */
[----:B--2---:R-:W-:Y:S06]  /*a160*/  BAR.SYNC.DEFER_BLOCKING 0x1, 0x80 ;  /* 0x0042000000007b1d */ /* 0x004fec0000010000 */
[----:B------:R-:W-:Y:S05]  /*a170*/  @P1 BRA `(.L_x_66) ;  /* 0x0000000000281947 */ /* 0x000fea0003800000 */
[----:B------:R-:W-:Y:S01]  /*a180*/  S2UR UR44, SR_CTAID.Z ;  /* 0x00000000002c79c3 */ /* 0x000fe20000002700 */
[----:B------:R-:W-:Y:S01]  /*a190*/  R2UR UR40, R18 ;  /* 0x00000000122872ca */ /* 0x000fe200000e0000 */
[----:B------:R-:W-:Y:S01]  /*a1a0*/  ULDC.64 UR4, c[0x0][0x198] ;  /* 0x0000660000047ab9 */ /* 0x000fe20000000a00 */
[----:B------:R-:W-:Y:S01]  /*a1b0*/  UMOV UR41, URZ ;  /* 0x0000003f00297c82 */ /* 0x000fe20008000000 */
[----:B------:R-:W-:-:S04]  /*a1c0*/  UIADD3 UR4, UP0, UR4, 0x670, URZ ;  /* 0x0000067004047890 */ /* 0x000fc8000ff1e03f */
[----:B------:R-:W2:Y:S01]  /*a1d0*/  S2UR UR43, SR_CTAID.Y ;  /* 0x00000000002b79c3 */ /* 0x000ea20000002600 */
[----:B------:R-:W-:-:S05]  /*a1e0*/  UIADD3.X UR5, URZ, UR5, URZ, UP0, !UPT ;  /* 0x000000053f057290 */ /* 0x000fca00087fe43f */
[----:B------:R-:W-:-:S09]  /*a1f0*/  UIADD3 UR40, UR40, -0x1200, URZ ;  /* 0xffffee0028287890 */ /* 0x000fd2000fffe03f */
[----:B--2---:R2:W-:Y:S02]  /*a200*/  UTMASTG.4D [UR40], [UR4] ;  /* 0x00000028040073b5 */ /* 0x0045e40008018000 */
[----:B--2---:R0:W-:Y:S02]  /*a210*/  UTMACMDFLUSH ;  /* 0x00000000000079b7 */ /* 0x0041e40000000000 */
.L_x_66:
[----:B------:R-:W-:Y:S05]  /*a220*/  BSYNC B0 ;  /* 0x0000000000007941 */ /* 0x000fea0003800000 */
.L_x_65:
[----:B------:R-:W-:Y:S01]  /*a230*/  UIADD3 UR36, UR36, -0x1, URZ ;  /* 0xffffffff24247890 */ /* 0x000fe2000fffe03f */
[----:B------:R-:W-:-:S04]  /*a240*/  DEPBAR.LE SB0, 0x0 ;  /* 0x000080000000791a */ /* 0x000fc80000000000 */
[----:B------:R-:W-:-:S04]  /*a250*/  USHF.L.U32 UR4, UR36, 0x3, URZ ;  /* 0x0000000324047899 */ /* 0x000fc8000800063f */
[----:B------:R-:W-:-:S04]  /*a260*/  ULOP3.LUT UR4, UR4, 0x8, URZ, 0xe2, !UPT ;  /* 0x0000000804047892 */ /* 0x000fc8000f8ee23f */
[----:B------:R-:W-:-:S06]  /*a270*/  ULOP3.LUT UR4, UR4, 0x18, URZ, 0x3c, !UPT ;  /* 0x0000001804047892 */ /* 0x000fcc000f8e3c3f */
[----:B------:R-:W-:-:S04]  /*a280*/  IMAD.U32 R0, RZ, RZ, UR4 ;  /* 0x00000004ff007e24 */ /* 0x000fc8000f8e00ff */
[----:B------:R-:W-:Y:S01]  /*a290*/  SYNCS.ARRIVE.TRANS64.A1T0 RZ, [R0+UR37+0xc090], RZ ;  /* 0x00c090ff00ff79a7 */ /* 0x000fe20008100025 */
[----:B------:R-:W-:Y:S05]  /*a2a0*/  EXIT ;  /* 0x000000000000794d */ /* 0x000fea0003800000 */
.L_x_6:
[----:B------:R-:W-:-:S08]  /*a2b0*/  UISETP.NE.AND UP0, UPT, UR10, 0x1, UPT ;  /* 0x000000010a00788c */ /* 0x000fd0000bf05270 */
[----:B------:R-:W1:-:S00]  /*a2c0*/  USETMAXREG.DEALLOC.CTAPOOL 0x18 ;  /* 0x00000018000079c8 */ /* 0x000e4000080e0500 */
[----:B------:R-:W-:-:S13]  /*a2d0*/  PLOP3.LUT P0, PT, PT, PT, UP0, 0x80, 0x0 ;  /* 0x000000000000781c */ /* 0x000fda0003f0f008 */
[----:B------:R-:W-:Y:S05]  /*a2e0*/  @P0 EXIT ;  /* 0x000000000000094d */ /* 0x000fea0003800000 */
[----:B------:R-:W2:Y:S01]  /*a2f0*/  S2UR UR11, SR_CTAID.X ;  /* 0x00000000000b79c3 */ /* 0x000ea20000002500 */
[----:B------:R-:W-:Y:S01]  /*a300*/  ELECT P3, URZ, PT ;  /* 0x00000000003f782f */ /* 0x000fe20003860000 */
[----:B------:R-:W-:Y:S01]  /*a310*/  BSSY B0, `(.L_x_67) ;  /* 0x0000029000007945 */ /* 0x000fe20003800000 */
[----:B-1----:R-:W-:Y:S01]  /*a320*/  MOV R2, RZ ;  /* 0x000000ff00027202 */ /* 0x002fe20000000f00 */
[----:B------:R-:W-:Y:S01]  /*a330*/  IMAD.MOV.U32 R8, RZ, RZ, RZ ;  /* 0x000000ffff087224 */ /* 0x000fe200078e00ff */
[----:B------:R-:W-:-:S03]  /*a340*/  MOV R4, RZ ;  /* 0x000000ff00047202 */ /* 0x000fc60000000f00 */
[----:B------:R-:W1:Y:S08]  /*a350*/  S2UR UR20, SR_CTAID.Y ;  /* 0x00000000001479c3 */ /* 0x000e700000002600 */
[----:B------:R-:W3:Y:S01]  /*a360*/  S2UR UR21, SR_CTAID.Z ;  /* 0x00000000001579c3 */ /* 0x000ee20000002700 */
[----:B--2---:R-:W-:Y:S01]  /*a370*/  USHF.L.U32 UR11, UR11, 0x7, URZ ;  /* 0x000000070b0b7899 */ /* 0x004fe2000800063f */
[----:B------:R-:W-:Y:S11]  /*a380*/  @!P3 BRA `(.L_x_68) ;  /* 0x000000000084b947 */ /* 0x000ff60003800000 */
[----:B------:R-:W2:Y:S01]  /*a390*/  S2R R4, SR_CgaCtaId ;  /* 0x0000000000047919 */ /* 0x000ea20000008800 */
[----:B------:R-:W-:Y:S01]  /*a3a0*/  MOV R3, 0x400 ;  /* 0x0000040000037802 */ /* 0x000fe20000000f00 */
[----:B------:R-:W-:-:S03]  /*a3b0*/  IMAD.MOV.U32 R5, RZ, RZ, 0x1 ;  /* 0x00000001ff057424 */ /* 0x000fc600078e00ff */
[----:B--2---:R-:W-:Y:S02]  /*a3c0*/  LEA R4, R4, R3, 0x18 ;  /* 0x0000000304047211 */ /* 0x004fe400078ec0ff */
[----:B------:R-:W-:-:S04]  /*a3d0*/  SHF.L.U32 R3, R5, 0x1f, RZ ;  /* 0x0000001f05037819 */ /* 0x000fc800000006ff */
[----:B------:R-:W2:Y:S02]  /*a3e0*/  SYNCS.PHASECHK.TRANS64.TRYWAIT P0, [R4+URZ+0xc060], R3 ;  /* 0x00c06003040075a7 */ /* 0x000ea4000800017f */
[----:B--2---:R-:W-:Y:S05]  /*a3f0*/  @!P0 BRA `(.L_x_69) ;  /* 0x0000001000908947 */ /* 0x004fea0003800000 */
.L_x_106:
[----:B------:R-:W-:Y:S01]  /*a400*/  ULOP3.LUT UR4, UR6, 0x2, URZ, 0xfc, !UPT ;  /* 0x0000000206047892 */ /* 0x000fe2000f8efc3f */
[----:B--2---:R-:W-:-:S03]  /*a410*/  @P2 MOV R3, 0x1000 ;  /* 0x0000100000032802 */ /* 0x004fc60000000f00 */
[----:B------:R-:W-:Y:S01]  /*a420*/  UPRMT UR4, UR4, 0x9910, URZ ;  /* 0x0000991004047896 */ /* 0x000fe2000800003f */
[----:B------:R2:W-:Y:S03]  /*a430*/  @P2 SYNCS.ARRIVE.TRANS64 RZ, [R4+URZ+0xc050], R3 ;  /* 0x00c0500304ff29a7 */ /* 0x0005e6000800003f */
[----:B------:R-:W-:-:S06]  /*a440*/  UISETP.NE.AND UP0, UPT, UR4, 0x2, UPT ;  /* 0x000000020400788c */ /* 0x000fcc000bf05270 */
[----:B------:R-:W-:-:S13]  /*a450*/  PLOP3.LUT P0, PT, PT, PT, UP0, 0x80, 0x0 ;  /* 0x000000000000781c */ /* 0x000fda0003f0f008 */
[----:B--2---:R-:W-:Y:S05]  /*a460*/  @P0 BRA `(.L_x_70) ;  /* 0x0000000000040947 */ /* 0x004fea0003800000 */
[----:B-1-3--:R-:W-:Y:S01]  /*a470*/  BPT.TRAP 0x1 ;  /* 0x000000040000795c */ /* 0x00afe20000300000 */
.L_x_70:
[----:B------:R-:W-:-:S04]  /*a480*/  LOP3.LUT P0, RZ, R0, 0x1f, RZ, 0xc0, !PT ;  /* 0x0000001f00ff7812 */ /* 0x000fc8000780c0ff */
[----:B------:R-:W-:-:S13]  /*a490*/  PLOP3.LUT P0, PT, P0, P2, PT, 0x2a, 0x0 ;  /* 0x000000000000781c */ /* 0x000fda0000704572 */
[----:B------:R-:W-:Y:S05]  /*a4a0*/  @P0 BRA `(.L_x_71) ;  /* 0x0000000000040947 */ /* 0x000fea0003800000 */
[----:B-1-3--:R-:W-:Y:S01]  /*a4b0*/  BPT.TRAP 0x1 ;  /* 0x000000040000795c */ /* 0x00afe20000300000 */
.L_x_71:
[----:B------:R-:W-:Y:S01]  /*a4c0*/  R2UR UR8, R4 ;  /* 0x00000000040872ca */ /* 0x000fe200000e0000 */
[----:B------:R-:W-:Y:S01]  /*a4d0*/  ULDC.64 UR4, c[0x0][0x198] ;  /* 0x0000660000047ab9 */ /* 0x000fe20000000a00 */
[----:B------:R-:W-:Y:S01]  /*a4e0*/  UMOV UR14, 0x0 ;  /* 0x00000000000e7882 */ /* 0x000fe20000000000 */
[----:B------:R-:W-:Y:S01]  /*a4f0*/  UIADD3 UR4, UP0, UR4, 0xf0, URZ ;  /* 0x000000f004047890 */ /* 0x000fe2000ff1e03f */
[----:B------:R-:W-:Y:S01]  /*a500*/  IMAD.MOV.U32 R4, RZ, RZ, 0x1 ;  /* 0x00000001ff047424 */ /* 0x000fe200078e00ff */
[----:B------:R-:W-:Y:S01]  /*a510*/  UMOV UR15, 0x10000000 ;  /* 0x10000000000f7882 */ /* 0x000fe20000000000 */
[----:B------:R-:W-:Y:S01]  /*a520*/  UMOV UR10, URZ ;  /* 0x0000003f000a7c82 */ /* 0x000fe20008000000 */
[----:B------:R-:W-:Y:S01]  /*a530*/  UIADD3.X UR5, URZ, UR5, URZ, UP0, !UPT ;  /* 0x000000053f057290 */ /* 0x000fe200087fe43f */
[----:B------:R-:W-:Y:S01]  /*a540*/  MOV R8, 0x40 ;  /* 0x0000004000087802 */ /* 0x000fe20000000f00 */
[----:B-1----:R-:W-:Y:S01]  /*a550*/  UMOV UR12, UR20 ;  /* 0x00000014000c7c82 */ /* 0x002fe20008000000 */
[----:B---3--:R-:W-:-:S03]  /*a560*/  UMOV UR13, UR21 ;  /* 0x00000015000d7c82 */ /* 0x008fc60008000000 */
[----:B------:R-:W-:-:S09]  /*a570*/  UIADD3 UR9, UR8, 0xc050, URZ ;  /* 0x0000c05008097890 */ /* 0x000fd2000fffe03f */
[----:B------:R2:W-:Y:S02]  /*a580*/  UTMALDG.4D [UR8], [UR4], desc[UR14] ;  /* 0x00000e08040075b4 */ /* 0x0005e40008019000 */
[----:B--2---:R-:W-:Y:S01]  /*a590*/  NOP ;  /* 0x0000000000007918 */ /* 0x004fe20000000000 */
.L_x_68:
[----:B-1-3--:R-:W-:Y:S05]  /*a5a0*/  BSYNC B0 ;  /* 0x0000000000007941 */ /* 0x00afea0003800000 */
.L_x_67:
[----:B------:R-:W1:Y:S01]  /*a5b0*/  LDC R3, c[0x0][0x28c] ;  /* 0x0000a300ff037b82 */ /* 0x000e620000000800 */
[----:B------:R-:W-:Y:S01]  /*a5c0*/  BSSY B0, `(.L_x_72) ;  /* 0x0000023000007945 */ /* 0x000fe20003800000 */
[----:B-1----:R-:W-:-:S13]  /*a5d0*/  ISETP.GT.AND P4, PT, R3, RZ, P3 ;  /* 0x000000ff0300720c */ /* 0x002fda0001f84270 */
[----:B------:R-:W-:Y:S05]  /*a5e0*/  @!P4 BRA `(.L_x_73) ;  /* 0x000000000080c947 */ /* 0x000fea0003800000 */
[----:B------:R-:W1:Y:S01]  /*a5f0*/  S2R R5, SR_CgaCtaId ;  /* 0x0000000000057919 */ /* 0x000e620000008800 */
[----:B------:R-:W-:-:S04]  /*a600*/  MOV R2, 0x400 ;  /* 0x0000040000027802 */ /* 0x000fc80000000f00 */
[----:B-1----:R-:W-:Y:S01]  /*a610*/  LEA R5, R5, R2, 0x18 ;  /* 0x0000000205057211 */ /* 0x002fe200078ec0ff */
[----:B------:R-:W-:-:S05]  /*a620*/  IMAD.MOV.U32 R2, RZ, RZ, 0x1 ;  /* 0x00000001ff027424 */ /* 0x000fca00078e00ff */
[----:B------:R-:W-:-:S04]  /*a630*/  SHF.L.U32 R2, R2, 0x1f, RZ ;  /* 0x0000001f02027819 */ /* 0x000fc800000006ff */
[----:B------:R-:W1:Y:S02]  /*a640*/  SYNCS.PHASECHK.TRANS64.TRYWAIT P0, [R5+URZ+0xc028], R2 ;  /* 0x00c02802050075a7 */ /* 0x000e64000800017f */
[----:B-1----:R-:W-:Y:S05]  /*a650*/  @!P0 BRA `(.L_x_74) ;  /* 0x00000010000c8947 */ /* 0x002fea0003800000 */
.L_x_107:
[----:B------:R-:W-:Y:S01]  /*a660*/  ULOP3.LUT UR4, UR6, 0x2, URZ, 0xfc, !UPT ;  /* 0x0000000206047892 */ /* 0x000fe2000f8efc3f */
[----:B-1----:R-:W-:-:S03]  /*a670*/  @P2 MOV R2, 0x2000 ;  /* 0x0000200000022802 */ /* 0x002fc60000000f00 */
[----:B------:R-:W-:Y:S01]  /*a680*/  UPRMT UR4, UR4, 0x9910, URZ ;  /* 0x0000991004047896 */ /* 0x000fe2000800003f */
[----:B------:R1:W-:Y:S03]  /*a690*/  @P2 SYNCS.ARRIVE.TRANS64 RZ, [R5+URZ+0xc000], R2 ;  /* 0x00c0000205ff29a7 */ /* 0x0003e6000800003f */
[----:B------:R-:W-:-:S06]  /*a6a0*/  UISETP.NE.AND UP0, UPT, UR4, 0x2, UPT ;  /* 0x000000020400788c */ /* 0x000fcc000bf05270 */
[----:B------:R-:W-:-:S13]  /*a6b0*/  PLOP3.LUT P0, PT, PT, PT, UP0, 0x80, 0x0 ;  /* 0x000000000000781c */ /* 0x000fda0003f0f008 */
[----:B-1----:R-:W-:Y:S05]  /*a6c0*/  @P0 BRA `(.L_x_75) ;  /* 0x0000000000040947 */ /* 0x002fea0003800000 */
[----:B------:R-:W-:Y:S01]  /*a6d0*/  BPT.TRAP 0x1 ;  /* 0x000000040000795c */ /* 0x000fe20000300000 */
.L_x_75:
[----:B------:R-:W-:-:S04]  /*a6e0*/  LOP3.LUT P0, RZ, R0, 0x1f, RZ, 0xc0, !PT ;  /* 0x0000001f00ff7812 */ /* 0x000fc8000780c0ff */
[----:B------:R-:W-:-:S13]  /*a6f0*/  PLOP3.LUT P0, PT, P0, P2, PT, 0x2a, 0x0 ;  /* 0x000000000000781c */ /* 0x000fda0000704572 */
[----:B------:R-:W-:Y:S05]  /*a700*/  @P0 BRA `(.L_x_76) ;  /* 0x0000000000040947 */ /* 0x000fea0003800000 */
[----:B------:R-:W-:Y:S01]  /*a710*/  BPT.TRAP 0x1 ;  /* 0x000000040000795c */ /* 0x000fe20000300000 */
.L_x_76:
        /* <DEDUP_REMOVED lines=8> */
[----:B------:R-:W-:-:S05]  /*a7a0*/  UMOV UR19, URZ ;  /* 0x0000003f00137c82 */ /* 0x000fca0008000000 */
[----:B------:R-:W-:Y:S02]  /*a7b0*/  UIADD3 UR16, UR17, 0x2000, URZ ;  /* 0x0000200011107890 */ /* 0x000fe4000fffe03f */
[----:B------:R-:W-:-:S09]  /*a7c0*/  UIADD3 UR17, UR17, 0xc000, URZ ;  /* 0x0000c00011117890 */ /* 0x000fd2000fffe03f */
[----:B------:R1:W-:Y:S02]  /*a7d0*/  UTMALDG.4D [UR16], [UR4], desc[UR8] ;  /* 0x00000810040075b4 */ /* 0x0003e40008019000 */
[----:B-1----:R-:W-:Y:S01]  /*a7e0*/  NOP ;  /* 0x0000000000007918 */ /* 0x002fe20000000000 */
.L_x_73:
[----:B------:R-:W-:Y:S05]  /*a7f0*/  BSYNC B0 ;  /* 0x0000000000007941 */ /* 0x000fea0003800000 */
.L_x_72:
[----:B------:R-:W-:Y:S04]  /*a800*/  BSSY B0, `(.L_x_77) ;  /* 0x0000025000007945 */ /* 0x000fe80003800000 */
[----:B------:R-:W-:Y:S05]  /*a810*/  @!P3 BRA `(.L_x_78) ;  /* 0x00000000008cb947 */ /* 0x000fea0003800000 */
[----:B------:R-:W1:Y:S01]  /*a820*/  S2R R6, SR_CgaCtaId ;  /* 0x0000000000067919 */ /* 0x000e620000008800 */
[----:B------:R-:W-:-:S04]  /*a830*/  MOV R5, 0x400 ;  /* 0x0000040000057802 */ /* 0x000fc80000000f00 */
[----:B-1----:R-:W-:Y:S02]  /*a840*/  LEA R7, R6, R5, 0x18 ;  /* 0x0000000506077211 */ /* 0x002fe400078ec0ff */
[----:B------:R-:W-:-:S03]  /*a850*/  MOV R6, 0x1 ;  /* 0x0000000100067802 */ /* 0x000fc60000000f00 */
[----:B------:R-:W-:Y:S01]  /*a860*/  IMAD R5, R4, 0x8, R7 ;  /* 0x0000000804057824 */ /* 0x000fe200078e0207 */
[----:B------:R-:W-:-:S04]  /*a870*/  SHF.L.U32 R6, R6, 0x1f, RZ ;  /* 0x0000001f06067819 */ /* 0x000fc800000006ff */
[----:B------:R-:W1:Y:S02]  /*a880*/  SYNCS.PHASECHK.TRANS64.TRYWAIT P0, [R5+URZ+0xc060], R6 ;  /* 0x00c06006050075a7 */ /* 0x000e64000800017f */
[----:B-1----:R-:W-:Y:S05]  /*a890*/  @!P0 BRA `(.L_x_79) ;  /* 0x0000000c00908947 */ /* 0x002fea0003800000 */
.L_x_108:
        /* <DEDUP_REMOVED lines=8> */
.L_x_80:
[----:B------:R-:W-:-:S04]  /*a920*/  LOP3.LUT P0, RZ, R0, 0x1f, RZ, 0xc0, !PT ;  /* 0x0000001f00ff7812 */ /* 0x000fc8000780c0ff */
[----:B------:R-:W-:-:S13]  /*a930*/  PLOP3.LUT P0, PT, P0, P2, PT, 0x2a, 0x0 ;  /* 0x000000000000781c */ /* 0x000fda0000704572 */
[----:B------:R-:W-:Y:S05]  /*a940*/  @P0 BRA `(.L_x_81) ;  /* 0x0000000000040947 */ /* 0x000fea0003800000 */
[----:B------:R-:W-:Y:S01]  /*a950*/  BPT.TRAP 0x1 ;  /* 0x000000040000795c */ /* 0x000fe20000300000 */
.L_x_81:
[----:B------:R-:W-:Y:S01]  /*a960*/  R2UR UR16, R4 ;  /* 0x00000000041072ca */ /* 0x000fe200000e0000 */
[----:B------:R-:W-:Y:S01]  /*a970*/  ULDC.64 UR8, c[0x0][0x198] ;  /* 0x0000660000087ab9 */ /* 0x000fe20000000a00 */
[----:B------:R-:W-:Y:S01]  /*a980*/  R2UR UR4, R7 ;  /* 0x00000000070472ca */ /* 0x000fe200000e0000 */
[----:B------:R-:W-:Y:S01]  /*a990*/  UIADD3 UR8, UP0, UR8, 0xf0, URZ ;  /* 0x000000f008087890 */ /* 0x000fe2000ff1e03f */
[----:B------:R-:W-:Y:S01]  /*a9a0*/  R2UR UR19, R8 ;  /* 0x00000000081372ca */ /* 0x000fe200000e0000 */
[----:B------:R-:W-:Y:S01]  /*a9b0*/  UMOV UR5, 0x10000000 ;  /* 0x1000000000057882 */ /* 0x000fe20000000000 */
[----:B------:R-:W-:Y:S01]  /*a9c0*/  R2UR UR17, R5 ;  /* 0x00000000051172ca */ /* 0x000fe200000e0000 */
[----:B------:R-:W-:Y:S01]  /*a9d0*/  UIADD3.X UR9, URZ, UR9, URZ, UP0, !UPT ;  /* 0x000000093f097290 */ /* 0x000fe200087fe43f */
[----:B------:R-:W-:-:S07]  /*a9e0*/  UMOV UR18, URZ ;  /* 0x0000003f00127c82 */ /* 0x000fce0008000000 */
[----:B------:R-:W-:Y:S02]  /*a9f0*/  ULEA UR16, UR16, UR4, 0xc ;  /* 0x0000000410107291 */ /* 0x000fe4000f8e603f */
[----:B------:R-:W-:Y:S02]  /*aa00*/  UIADD3 UR19, UR11, UR19, URZ ;  /* 0x000000130b137290 */ /* 0x000fe4000fffe03f */
[----:B------:R-:W-:Y:S01]  /*aa10*/  UIADD3 UR17, UR17, 0xc050, URZ ;  /* 0x0000c05011117890 */ /* 0x000fe2000fffe03f */
[----:B------:R-:W-:-:S08]  /*aa20*/  UMOV UR4, 0x0 ;  /* 0x0000000000047882 */ /* 0x000fd00000000000 */
[----:B------:R1:W-:Y:S02]  /*aa30*/  UTMALDG.4D [UR16], [UR8], desc[UR4] ;  /* 0x00000410080075b4 */ /* 0x0003e40008019000 */
[----:B-1----:R-:W-:Y:S01]  /*aa40*/  NOP ;  /* 0x0000000000007918 */ /* 0x002fe20000000000 */
.L_x_78:
[----:B------:R-:W-:Y:S05]  /*aa50*/  BSYNC B0 ;  /* 0x0000000000007941 */ /* 0x000fea0003800000 */
.L_x_77:
[----:B------:R-:W-:Y:S01]  /*aa60*/  BSSY B0, `(.L_x_82) ;  /* 0x0000027000007945 */ /* 0x000fe20003800000 */
[----:B------:R-:W-:-:S03]  /*aa70*/  IMAD.MOV.U32 R8, RZ, RZ, RZ ;  /* 0x000000ffff087224 */ /* 0x000fc600078e00ff */
[----:B------:R-:W-:Y:S05]  /*aa80*/  @!P4 BRA `(.L_x_83) ;  /* 0x000000000090c947 */ /* 0x000fea0003800000 */
[----:B------:R-:W1:Y:S01]  /*aa90*/  S2R R5, SR_CgaCtaId ;  /* 0x0000000000057919 */ /* 0x000e620000008800 */
[----:B------:R-:W-:Y:S02]  /*aaa0*/  MOV R4, 0x400 ;  /* 0x0000040000047802 */ /* 0x000fe40000000f00 */
[----:B------:R-:W-:-:S04]  /*aab0*/  MOV R7, 0x1 ;  /* 0x0000000100077802 */ /* 0x000fc80000000f00 */
[----:B------:R-:W-:Y:S02]  /*aac0*/  SHF.L.U32 R7, R7, 0x1f, RZ ;  /* 0x0000001f07077819 */ /* 0x000fe400000006ff */
[----:B-1----:R-:W-:-:S05]  /*aad0*/  LEA R5, R5, R4, 0x18 ;  /* 0x0000000405057211 */ /* 0x002fca00078ec0ff */
[----:B------:R-:W-:-:S04]  /*aae0*/  IMAD R4, R2, 0x8, R5 ;  /* 0x0000000802047824 */ /* 0x000fc800078e0205 */
[----:B------:R-:W1:Y:S02]  /*aaf0*/  SYNCS.PHASECHK.TRANS64.TRYWAIT P0, [R4+URZ+0xc028], R7 ;  /* 0x00c02807040075a7 */ /* 0x000e64000800017f */
[----:B-1----:R-:W-:Y:S05]  /*ab00*/  @!P0 BRA `(.L_x_84) ;  /* 0x0000000c00088947 */ /* 0x002fea0003800000 */
.L_x_109:
        /* <DEDUP_REMOVED lines=8> */
.L_x_85:
[----:B------:R-:W-:-:S04]  /*ab90*/  LOP3.LUT P0, RZ, R0, 0x1f, RZ, 0xc0, !PT ;  /* 0x0000001f00ff7812 */ /* 0x000fc8000780c0ff */
[----:B------:R-:W-:-:S13]  /*aba0*/  PLOP3.LUT P0, PT, P0, P2, PT, 0x2a, 0x0 ;  /* 0x000000000000781c */ /* 0x000fda0000704572 */
[----:B------:R-:W-:Y:S05]  /*abb0*/  @P0 BRA `(.L_x_86) ;  /* 0x0000000000040947 */ /* 0x000fea0003800000 */
[----:B------:R-:W-:Y:S01]  /*abc0*/  BPT.TRAP 0x1 ;  /* 0x000000040000795c */ /* 0x000fe20000300000 */
.L_x_86:
[----:B------:R-:W-:Y:S01]  /*abd0*/  IMAD R5, R2, 0x2000, R5 ;  /* 0x0000200002057824 */ /* 0x000fe200078e0205 */
[----:B------:R-:W-:Y:S01]  /*abe0*/  R2UR UR17, R4 ;  /* 0x00000000041172ca */ /* 0x000fe200000e0000 */
[----:B------:R-:W-:Y:S01]  /*abf0*/  ULDC.64 UR4, c[0x0][0x198] ;  /* 0x0000660000047ab9 */ /* 0x000fe20000000a00 */
[----:B------:R-:W-:Y:S01]  /*ac00*/  UMOV UR8, 0x0 ;  /* 0x0000000000087882 */ /* 0x000fe20000000000 */
[----:B------:R-:W-:Y:S01]  /*ac10*/  UIADD3 UR4, UP0, UR4, 0x2f0, URZ ;  /* 0x000002f004047890 */ /* 0x000fe2000ff1e03f */
[----:B------:R-:W-:Y:S01]  /*ac20*/  R2UR UR16, R5 ;  /* 0x00000000051072ca */ /* 0x000fe200000e0000 */
[----:B------:R-:W-:Y:S01]  /*ac30*/  UMOV UR9, 0x10000000 ;  /* 0x1000000000097882 */ /* 0x000fe20000000000 */
[----:B------:R-:W-:Y:S01]  /*ac40*/  UMOV UR18, URZ ;  /* 0x0000003f00127c82 */ /* 0x000fe20008000000 */
[----:B------:R-:W-:Y:S01]  /*ac50*/  UIADD3.X UR5, URZ, UR5, URZ, UP0, !UPT ;  /* 0x000000053f057290 */ /* 0x000fe200087fe43f */
[----:B------:R-:W-:Y:S01]  /*ac60*/  IADD3 R2, R2, 0x1, RZ ;  /* 0x0000000102027810 */ /* 0x000fe20007ffe0ff */
[----:B------:R-:W-:Y:S01]  /*ac70*/  UMOV UR19, URZ ;  /* 0x0000003f00137c82 */ /* 0x000fe20008000000 */
[----:B------:R-:W-:-:S03]  /*ac80*/  IMAD.MOV.U32 R8, RZ, RZ, 0x1 ;  /* 0x00000001ff087424 */ /* 0x000fc600078e00ff */
[----:B------:R-:W-:-:S04]  /*ac90*/  UIADD3 UR17, UR17, 0xc000, URZ ;  /* 0x0000c00011117890 */ /* 0x000fc8000fffe03f */
[----:B------:R-:W-:-:S09]  /*aca0*/  UIADD3 UR16, UR16, 0x2000, URZ ;  /* 0x0000200010107890 */ /* 0x000fd2000fffe03f */
[----:B------:R1:W-:Y:S02]  /*acb0*/  UTMALDG.4D [UR16], [UR4], desc[UR8] ;  /* 0x00000810040075b4 */ /* 0x0003e40008019000 */
[----:B-1----:R-:W-:Y:S01]  /*acc0*/  NOP ;  /* 0x0000000000007918 */ /* 0x002fe20000000000 */
.L_x_83:
[----:B------:R-:W-:Y:S05]  /*acd0*/  BSYNC B0 ;  /* 0x0000000000007941 */ /* 0x000fea0003800000 */
.L_x_82:
[----:B------:R-:W-:-:S13]  /*ace0*/  ISETP.GE.AND P0, PT, R3, 0x81, PT ;  /* 0x000000810300780c */ /* 0x000fda0003f06270 */
[----:B------:R-:W-:Y:S05]  /*acf0*/  @!P0 EXIT ;  /* 0x000000000000894d */ /* 0x000fea0003800000 */
[----:B------:R-:W-:Y:S01]  /*ad00*/  IADD3 R3, R3, 0x7f, RZ ;  /* 0x0000007f03037810 */ /* 0x000fe20007ffe0ff */
[----:B------:R-:W-:Y:S01]  /*ad10*/  BSSY B0, `(.L_x_87) ;  /* 0x000005b000007945 */ /* 0x000fe20003800000 */
[----:B------:R-:W-:Y:S02]  /*ad20*/  LOP3.LUT P0, RZ, R0, 0x1f, RZ, 0xc0, !PT ;  /* 0x0000001f00ff7812 */ /* 0x000fe4000780c0ff */
[----:B------:R-:W-:Y:S02]  /*ad30*/  SHF.R.S32.HI R0, RZ, 0x1f, R3 ;  /* 0x0000001fff007819 */ /* 0x000fe40000011403 */
[----:B------:R-:W-:Y:S02]  /*ad40*/  PLOP3.LUT P0, PT, P0, P2, PT, 0x2a, 0x0 ;  /* 0x000000000000781c */ /* 0x000fe40000704572 */
[----:B------:R-:W-:Y:S01]  /*ad50*/  LEA.HI R0, R0, R3, RZ, 0x7 ;  /* 0x0000000300007211 */ /* 0x000fe200078f38ff */
[----:B------:R-:W-:-:S03]  /*ad60*/  IMAD.U32 R3, RZ, RZ, UR6 ;  /* 0x00000006ff037e24 */ /* 0x000fc6000f8e00ff */
[----:B------:R-:W-:Y:S02]  /*ad70*/  SHF.R.S32.HI R4, RZ, 0x7, R0 ;  /* 0x00000007ff047819 */ /* 0x000fe40000011400 */
[----:B------:R-:W-:Y:S01]  /*ad80*/  LOP3.LUT R0, R3, 0x2, RZ, 0xfc, !PT ;  /* 0x0000000203007812 */ /* 0x000fe200078efcff */
[----:B------:R-:W-:Y:S01]  /*ad90*/  IMAD.MOV.U32 R3, RZ, RZ, 0x1 ;  /* 0x00000001ff037424 */ /* 0x000fe200078e00ff */
[----:B------:R-:W-:-:S07]  /*ada0*/  SHF.L.U32 R4, R4, 0x1, RZ ;  /* 0x0000000104047819 */ /* 0x000fce00000006ff */
.L_x_98:
[----:B------:R-:W-:Y:S04]  /*adb0*/  BSSY B1, `(.L_x_88) ;  /* 0x0000025000017945 */ /* 0x000fe80003800000 */
[----:B------:R-:W-:Y:S05]  /*adc0*/  @!P3 BRA `(.L_x_89) ;  /* 0x00000000008cb947 */ /* 0x000fea0003800000 */
[----:B------:R-:W1:Y:S01]  /*add0*/  S2R R6, SR_CgaCtaId ;  /* 0x0000000000067919 */ /* 0x000e620000008800 */
[----:B------:R-:W-:-:S04]  /*ade0*/  MOV R5, 0x400 ;  /* 0x0000040000057802 */ /* 0x000fc80000000f00 */
[----:B-1----:R-:W-:Y:S02]  /*adf0*/  LEA R7, R6, R5, 0x18 ;  /* 0x0000000506077211 */ /* 0x002fe400078ec0ff */
[----:B------:R-:W-:Y:S02]  /*ae00*/  SHF.L.U32 R5, R3, 0x1f, RZ ;  /* 0x0000001f03057819 */ /* 0x000fe400000006ff */
[----:B------:R-:W-:-:S04]  /*ae10*/  LEA R6, R2, R7, 0x3 ;  /* 0x0000000702067211 */ /* 0x000fc800078e18ff */
[----:B------:R-:W1:Y:S02]  /*ae20*/  SYNCS.PHASECHK.TRANS64.TRYWAIT P4, [R6+URZ+0xc028], R5 ;  /* 0x00c02805060075a7 */ /* 0x000e64000808017f */
[----:B-1----:R-:W-:Y:S05]  /*ae30*/  @!P4 BRA `(.L_x_90) ;  /* 0x000000080050c947 */ /* 0x002fea0003800000 */
.L_x_110:
[----:B-1----:R-:W-:-:S04]  /*ae40*/  @P2 IMAD.MOV.U32 R5, RZ, RZ, 0x2000 ;  /* 0x00002000ff052424 */ /* 0x002fc800078e00ff */
[----:B------:R1:W-:Y:S02]  /*ae50*/  @P2 SYNCS.ARRIVE.TRANS64 RZ, [R6+URZ+0xc000], R5 ;  /* 0x00c0000506ff29a7 */ /* 0x0003e4000800003f */
[----:B-1----:R-:W-:-:S04]  /*ae60*/  PRMT R5, R0, 0x9910, RZ ;  /* 0x0000991000057816 */ /* 0x002fc800000000ff */
[----:B------:R-:W-:-:S13]  /*ae70*/  ISETP.NE.AND P4, PT, R5, 0x2, PT ;  /* 0x000000020500780c */ /* 0x000fda0003f85270 */
[----:B------:R-:W-:Y:S05]  /*ae80*/  @P4 BRA `(.L_x_91) ;  /* 0x0000000000044947 */ /* 0x000fea0003800000 */
[----:B------:R-:W-:Y:S01]  /*ae90*/  BPT.TRAP 0x1 ;  /* 0x000000040000795c */ /* 0x000fe20000300000 */
.L_x_91:
[----:B------:R-:W-:Y:S05]  /*aea0*/  @P0 BRA `(.L_x_92) ;  /* 0x0000000000040947 */ /* 0x000fea0003800000 */
[----:B------:R-:W-:Y:S01]  /*aeb0*/  BPT.TRAP 0x1 ;  /* 0x000000040000795c */ /* 0x000fe20000300000 */
.L_x_92:
[----:B------:R-:W-:Y:S01]  /*aec0*/  LEA R7, R2, R7, 0xd ;  /* 0x0000000702077211 */ /* 0x000fe200078e68ff */
[----:B------:R-:W-:Y:S01]  /*aed0*/  ULDC.64 UR4, c[0x0][0x198] ;  /* 0x0000660000047ab9 */ /* 0x000fe20000000a00 */
[----:B------:R-:W-:Y:S01]  /*aee0*/  R2UR UR17, R6 ;  /* 0x00000000061172ca */ /* 0x000fe200000e0000 */
[----:B------:R-:W-:Y:S01]  /*aef0*/  UIADD3 UR4, UP0, UR4, 0x1f0, URZ ;  /* 0x000001f004047890 */ /* 0x000fe2000ff1e03f */
[----:B------:R-:W-:Y:S01]  /*af00*/  R2UR UR16, R7 ;  /* 0x00000000071072ca */ /* 0x000fe200000e0000 */
[----:B------:R-:W-:Y:S01]  /*af10*/  UMOV UR8, 0x0 ;  /* 0x0000000000087882 */ /* 0x000fe20000000000 */
[----:B------:R-:W-:Y:S01]  /*af20*/  R2UR UR19, R8 ;  /* 0x00000000081372ca */ /* 0x000fe200000e0000 */
[----:B------:R-:W-:Y:S01]  /*af30*/  UIADD3.X UR5, URZ, UR5, URZ, UP0, !UPT ;  /* 0x000000053f057290 */ /* 0x000fe200087fe43f */
[----:B------:R-:W-:Y:S01]  /*af40*/  VIADD R5, R2, 0x1 ;  /* 0x0000000102057836 */ /* 0x000fe20000000000 */
[----:B------:R-:W-:Y:S01]  /*af50*/  UMOV UR9, 0x10000000 ;  /* 0x1000000000097882 */ /* 0x000fe20000000000 */
[----:B------:R-:W-:-:S03]  /*af60*/  UMOV UR18, URZ ;  /* 0x0000003f00127c82 */ /* 0x000fc60008000000 */
[----:B------:R-:W-:Y:S02]  /*af70*/  ISETP.NE.AND P4, PT, R5, 0x5, PT ;  /* 0x000000050500780c */ /* 0x000fe40003f85270 */
[----:B------:R-:W-:Y:S02]  /*af80*/  UIADD3 UR17, UR17, 0xc000, URZ ;  /* 0x0000c00011117890 */ /* 0x000fe4000fffe03f */
[----:B------:R-:W-:Y:S01]  /*af90*/  UIADD3 UR16, UR16, 0x2000, URZ ;  /* 0x0000200010107890 */ /* 0x000fe2000fffe03f */
[----:B------:R-:W-:Y:S01]  /*afa0*/  SEL R2, RZ, 0x1, P4 ;  /* 0x00000001ff027807 */ /* 0x000fe20002000000 */
[----:B------:R-:W-:-:S03]  /*afb0*/  USHF.L.U32 UR19, UR19, 0x7, URZ ;  /* 0x0000000713137899 */ /* 0x000fc6000800063f */
[----:B------:R-:W-:Y:S02]  /*afc0*/  LOP3.LUT R3, R3, R2, RZ, 0x3c, !PT ;  /* 0x0000000203037212 */ /* 0x000fe400078e3cff */
[----:B------:R-:W-:-:S04]  /*afd0*/  SEL R2, R5, RZ, P4 ;  /* 0x000000ff05027207 */ /* 0x000fc80002000000 */
[----:B------:R1:W-:Y:S02]  /*afe0*/  UTMALDG.4D [UR16], [UR4], desc[UR8] ;  /* 0x00000810040075b4 */ /* 0x0003e40008019000 */
[----:B-1----:R-:W-:Y:S01]  /*aff0*/  NOP ;  /* 0x0000000000007918 */ /* 0x002fe20000000000 */
.L_x_89:
[----:B------:R-:W-:Y:S05]  /*b000*/  BSYNC B1 ;  /* 0x0000000000017941 */ /* 0x000fea0003800000 */
.L_x_88:
[----:B------:R-:W-:Y:S01]  /*b010*/  ISETP.LT.OR P4, PT, R4, 0x4, !P3 ;  /* 0x000000040400780c */ /* 0x000fe20005f81670 */
[----:B------:R-:W-:-:S12]  /*b020*/  BSSY B1, `(.L_x_93) ;  /* 0x0000026000017945 */ /* 0x000fd80003800000 */
[----:B------:R-:W-:Y:S05]  /*b030*/  @P4 BRA `(.L_x_94) ;  /* 0x0000000000904947 */ /* 0x000fea0003800000 */
[----:B------:R-:W1:Y:S01]  /*b040*/  S2R R6, SR_CgaCtaId ;  /* 0x0000000000067919 */ /* 0x000e620000008800 */
[----:B------:R-:W-:Y:S02]  /*b050*/  MOV R5, 0x400 ;  /* 0x0000040000057802 */ /* 0x000fe40000000f00 */
[----:B------:R-:W-:Y:S02]  /*b060*/  SHF.L.U32 R7, R3, 0x1f, RZ ;  /* 0x0000001f03077819 */ /* 0x000fe400000006ff */
[----:B-1----:R-:W-:-:S04]  /*b070*/  LEA R5, R6, R5, 0x18 ;  /* 0x0000000506057211 */ /* 0x002fc800078ec0ff */
[----:B------:R-:W-:-:S04]  /*b080*/  LEA R6, R2, R5, 0x3 ;  /* 0x0000000502067211 */ /* 0x000fc800078e18ff */
[----:B------:R-:W1:Y:S02]  /*b090*/  SYNCS.PHASECHK.TRANS64.TRYWAIT P4, [R6+URZ+0xc028], R7 ;  /* 0x00c02807060075a7 */ /* 0x000e64000808017f */
[----:B-1----:R-:W-:Y:S05]  /*b0a0*/  @!P4 BRA `(.L_x_95) ;  /* 0x0000000400c8c947 */ /* 0x002fea0003800000 */
.L_x_111:
[----:B-1----:R-:W-:-:S04]  /*b0b0*/  @P1 IMAD.MOV.U32 R7, RZ, RZ, 0x2000 ;  /* 0x00002000ff071424 */ /* 0x002fc800078e00ff */
[----:B------:R1:W-:Y:S02]  /*b0c0*/  @P1 SYNCS.ARRIVE.TRANS64 RZ, [R6+URZ+0xc000], R7 ;  /* 0x00c0000706ff19a7 */ /* 0x0003e4000800003f */
[----:B-1----:R-:W-:-:S04]  /*b0d0*/  PRMT R7, R0, 0x9910, RZ ;  /* 0x0000991000077816 */ /* 0x002fc800000000ff */
[----:B------:R-:W-:-:S13]  /*b0e0*/  ISETP.NE.AND P4, PT, R7, 0x2, PT ;  /* 0x000000020700780c */ /* 0x000fda0003f85270 */
[----:B------:R-:W-:Y:S05]  /*b0f0*/  @P4 BRA `(.L_x_96) ;  /* 0x0000000000044947 */ /* 0x000fea0003800000 */
[----:B------:R-:W-:Y:S01]  /*b100*/  BPT.TRAP 0x1 ;  /* 0x000000040000795c */ /* 0x000fe20000300000 */
.L_x_96:
[----:B------:R-:W-:Y:S05]  /*b110*/  @P0 BRA `(.L_x_97) ;  /* 0x0000000000040947 */ /* 0x000fea0003800000 */
[----:B------:R-:W-:Y:S01]  /*b120*/  BPT.TRAP 0x1 ;  /* 0x000000040000795c */ /* 0x000fe20000300000 */
.L_x_97:
        /* <DEDUP_REMOVED lines=10> */
[----:B------:R-:W-:Y:S01]  /*b1d0*/  UMOV UR18, URZ ;  /* 0x0000003f00127c82 */ /* 0x000fe20008000000 */
[----:B------:R-:W-:-:S02]  /*b1e0*/  IADD3 R8, R8, 0x1, RZ ;  /* 0x0000000108087810 */ /* 0x000fc40007ffe0ff */
[C---:B------:R-:W-:Y:S02]  /*b1f0*/  ISETP.NE.AND P4, PT, R2.reuse, 0x5, PT ;  /* 0x000000050200780c */ /* 0x040fe40003f85270 */
[----:B------:R-:W-:Y:S02]  /*b200*/  UIADD3 UR17, UR17, 0xc000, URZ ;  /* 0x0000c00011117890 */ /* 0x000fe4000fffe03f */
[----:B------:R-:W-:Y:S01]  /*b210*/  UIADD3 UR16, UR16, 0x2000, URZ ;  /* 0x0000200010107890 */ /* 0x000fe2000fffe03f */
[----:B------:R-:W-:Y:S01]  /*b220*/  SEL R6, RZ, 0x1, P4 ;  /* 0x00000001ff067807 */ /* 0x000fe20002000000 */
[----:B------:R-:W-:Y:S01]  /*b230*/  USHF.L.U32 UR19, UR19, 0x7, URZ ;  /* 0x0000000713137899 */ /* 0x000fe2000800063f */
[----:B------:R-:W-:Y:S02]  /*b240*/  SEL R2, R2, RZ, P4 ;  /* 0x000000ff02027207 */ /* 0x000fe40002000000 */
[----:B------:R-:W-:-:S06]  /*b250*/  LOP3.LUT R3, R3, R6, RZ, 0x3c, !PT ;  /* 0x0000000603037212 */ /* 0x000fcc00078e3cff */
[----:B------:R1:W-:Y:S02]  /*b260*/  UTMALDG.4D [UR16], [UR4], desc[UR8] ;  /* 0x00000810040075b4 */ /* 0x0003e40008019000 */
[----:B-1----:R-:W-:Y:S01]  /*b270*/  NOP ;  /* 0x0000000000007918 */ /* 0x002fe20000000000 */
.L_x_94:
[----:B------:R-:W-:Y:S05]  /*b280*/  BSYNC B1 ;  /* 0x0000000000017941 */ /* 0x000fea0003800000 */
.L_x_93:
[C---:B------:R-:W-:Y:S01]  /*b290*/  ISETP.GT.AND P4, PT, R4.reuse, 0x4, PT ;  /* 0x000000040400780c */ /* 0x040fe20003f84270 */
[----:B------:R-:W-:-:S12]  /*b2a0*/  VIADD R4, R4, 0xfffffffe ;  /* 0xfffffffe04047836 */ /* 0x000fd80000000000 */
[----:B------:R-:W-:Y:S05]  /*b2b0*/  @P4 BRA `(.L_x_98) ;  /* 0xfffffff800bc4947 */ /* 0x000fea000383ffff */
[----:B------:R-:W-:Y:S05]  /*b2c0*/  BSYNC B0 ;  /* 0x0000000000007941 */ /* 0x000fea0003800000 */
.L_x_87:
[----:B------:R-:W-:Y:S05]  /*b2d0*/  EXIT ;  /* 0x000000000000794d */ /* 0x000fea0003800000 */
.L_x_15:
[----:B--2---:R-:W-:-:S04]  /*b2e0*/  MOV R5, UR8 ;  /* 0x0000000800057c02 */ /* 0x004fc80008000f00 */
[----:B------:R2:W3:Y:S03]  /*b2f0*/  SYNCS.PHASECHK.TRANS64.TRYWAIT P1, [R5+URZ+0xc050], R2 ;  /* 0x00c05002050075a7 */ /* 0x0004e6000802017f */
[----:B---3--:R-:W-:Y:S05]  /*b300*/  @!P1 NANOSLEEP.SYNCS 0x989680 ;  /* 0x009896800000995d */ /* 0x008fea0003900000 */
[----:B------:R-:W3:Y:S02]  /*b310*/  @!P1 SYNCS.PHASECHK.TRANS64 P1, [R5+URZ+0xc050], R2 ;  /* 0x00c05002050095a7 */ /* 0x000ee4000802007f */
[----:B---3--:R-:W-:Y:S05]  /*b320*/  @!P1 BRA `(.L_x_15) ;  /* 0xfffffffc00ec9947 */ /* 0x008fea000383ffff */
[----:B------:R-:W-:Y:S05]  /*b330*/  BRA `(.L_x_99) ;  /* 0xffffff5800947947 */ /* 0x000fea000383ffff */
.L_x_17:
[----:B---3--:R-:W-:-:S04]  /*b340*/  IMAD.U32 R0, RZ, RZ, UR37 ;  /* 0x00000025ff007e24 */ /* 0x008fc8000f8e00ff */
[----:B------:R3:W4:Y:S03]  /*b350*/  SYNCS.PHASECHK.TRANS64.TRYWAIT P1, [R0+URZ+0xc000], R7 ;  /* 0x00c00007000075a7 */ /* 0x000726000802017f */
[----:B----4-:R-:W-:Y:S05]  /*b360*/  @!P1 NANOSLEEP.SYNCS 0x989680 ;  /* 0x009896800000995d */ /* 0x010fea0003900000 */
[----:B------:R-:W4:Y:S02]  /*b370*/  @!P1 SYNCS.PHASECHK.TRANS64 P1, [R0+URZ+0xc000], R7 ;  /* 0x00c00007000095a7 */ /* 0x000f24000802007f */
[----:B----4-:R-:W-:Y:S05]  /*b380*/  @!P1 BRA `(.L_x_17) ;  /* 0xfffffffc00ec9947 */ /* 0x010fea000383ffff */
[----:B------:R-:W-:Y:S05]  /*b390*/  BRA `(.L_x_100) ;  /* 0xffffff5800947947 */ /* 0x000fea000383ffff */
.L_x_18:
[----:B--2---:R-:W-:-:S04]  /*b3a0*/  MOV R5, UR16 ;  /* 0x0000001000057c02 */ /* 0x004fc80008000f00 */
[----:B------:R2:W3:Y:S03]  /*b3b0*/  SYNCS.PHASECHK.TRANS64.TRYWAIT P1, [R5+URZ+-0x8], R0 ;  /* 0xfffff800050075a7 */ /* 0x0004e6000802017f */
[----:B---3--:R-:W-:Y:S05]  /*b3c0*/  @!P1 NANOSLEEP.SYNCS 0x989680 ;  /* 0x009896800000995d */ /* 0x008fea0003900000 */
[----:B------:R-:W3:Y:S02]  /*b3d0*/  @!P1 SYNCS.PHASECHK.TRANS64 P1, [R5+URZ+-0x8], R0 ;  /* 0xfffff800050095a7 */ /* 0x000ee4000802007f */
[----:B---3--:R-:W-:Y:S05]  /*b3e0*/  @!P1 BRA `(.L_x_18) ;  /* 0xfffffffc00ec9947 */ /* 0x008fea000383ffff */
[----:B------:R-:W-:Y:S05]  /*b3f0*/  BRA `(.L_x_101) ;  /* 0xffffff58009c7947 */ /* 0x000fea000383ffff */
.L_x_20:
[----:B-1----:R-:W-:-:S04]  /*b400*/  IMAD.U32 R8, RZ, RZ, UR37 ;  /* 0x00000025ff087e24 */ /* 0x002fc8000f8e00ff */
[----:B------:R1:W2:Y:S03]  /*b410*/  SYNCS.PHASECHK.TRANS64.TRYWAIT P1, [R8+URZ+0xc008], R7 ;  /* 0x00c00807080075a7 */ /* 0x0002a6000802017f */
[----:B--2---:R-:W-:Y:S05]  /*b420*/  @!P1 NANOSLEEP.SYNCS 0x989680 ;  /* 0x009896800000995d */ /* 0x004fea0003900000 */
[----:B------:R-:W2:Y:S02]  /*b430*/  @!P1 SYNCS.PHASECHK.TRANS64 P1, [R8+URZ+0xc008], R7 ;  /* 0x00c00807080095a7 */ /* 0x000ea4000802007f */
[----:B--2---:R-:W-:Y:S05]  /*b440*/  @!P1 BRA `(.L_x_20) ;  /* 0xfffffffc00ec9947 */ /* 0x004fea000383ffff */
[----:B------:R-:W-:Y:S05]  /*b450*/  BRA `(.L_x_102) ;  /* 0xffffff8000c47947 */ /* 0x000fea000383ffff */
.L_x_25:
[----:B-1----:R-:W-:-:S04]  /*b460*/  MOV R5, UR6 ;  /* 0x0000000600057c02 */ /* 0x002fc80008000f00 */
[----:B------:R1:W2:Y:S03]  /*b470*/  SYNCS.PHASECHK.TRANS64.TRYWAIT P2, [R5+URZ+0xc000], R4 ;  /* 0x00c00004050075a7 */ /* 0x0002a6000804017f */
[----:B--2---:R-:W-:Y:S05]  /*b480*/  @!P2 NANOSLEEP.SYNCS 0x989680 ;  /* 0x009896800000a95d */ /* 0x004fea0003900000 */
[----:B------:R-:W2:Y:S02]  /*b490*/  @!P2 SYNCS.PHASECHK.TRANS64 P2, [R5+URZ+0xc000], R4 ;  /* 0x00c000040500a5a7 */ /* 0x000ea4000804007f */
[----:B--2---:R-:W-:Y:S05]  /*b4a0*/  @!P2 BRA `(.L_x_25) ;  /* 0xfffffffc00eca947 */ /* 0x004fea000383ffff */
[----:B------:R-:W-:Y:S05]  /*b4b0*/  BRA `(.L_x_103) ;  /* 0xffffff8400cc7947 */ /* 0x000fea000383ffff */
.L_x_29:
[----:B-1----:R-:W-:-:S04]  /*b4c0*/  IMAD.U32 R8, RZ, RZ, UR6 ;  /* 0x00000006ff087e24 */ /* 0x002fc8000f8e00ff */
[----:B------:R1:W2:Y:S03]  /*b4d0*/  SYNCS.PHASECHK.TRANS64.TRYWAIT P2, [R8+URZ+0xc000], R11 ;  /* 0x00c0000b080075a7 */ /* 0x0002a6000804017f */
[----:B--2---:R-:W-:Y:S05]  /*b4e0*/  @!P2 NANOSLEEP.SYNCS 0x989680 ;  /* 0x009896800000a95d */ /* 0x004fea0003900000 */
[----:B------:R-:W2:Y:S02]  /*b4f0*/  @!P2 SYNCS.PHASECHK.TRANS64 P2, [R8+URZ+0xc000], R11 ;  /* 0x00c0000b0800a5a7 */ /* 0x000ea4000804007f */
[----:B--2---:R-:W-:Y:S05]  /*b500*/  @!P2 BRA `(.L_x_29) ;  /* 0xfffffffc00eca947 */ /* 0x004fea000383ffff */
[----:B------:R-:W-:Y:S05]  /*b510*/  BRA `(.L_x_28) ;  /* 0xffffffa8003c7947 */ /* 0x000fea000383ffff */
.L_x_37:
[----:B-1----:R-:W-:-:S04]  /*b520*/  MOV R5, UR6 ;  /* 0x0000000600057c02 */ /* 0x002fc80008000f00 */
[----:B------:R1:W2:Y:S03]  /*b530*/  SYNCS.PHASECHK.TRANS64.TRYWAIT P2, [R5+URZ+0xc000], R4 ;  /* 0x00c00004050075a7 */ /* 0x0002a6000804017f */
[----:B--2---:R-:W-:Y:S05]  /*b540*/  @!P2 NANOSLEEP.SYNCS 0x989680 ;  /* 0x009896800000a95d */ /* 0x004fea0003900000 */
[----:B------:R-:W2:Y:S02]  /*b550*/  @!P2 SYNCS.PHASECHK.TRANS64 P2, [R5+URZ+0xc000], R4 ;  /* 0x00c000040500a5a7 */ /* 0x000ea4000804007f */
[----:B--2---:R-:W-:Y:S05]  /*b560*/  @!P2 BRA `(.L_x_37) ;  /* 0xfffffffc00eca947 */ /* 0x004fea000383ffff */
[----:B------:R-:W-:Y:S05]  /*b570*/  BRA `(.L_x_104) ;  /* 0xffffffac007c7947 */ /* 0x000fea000383ffff */
.L_x_41:
[----:B-1----:R-:W-:-:S04]  /*b580*/  IMAD.U32 R8, RZ, RZ, UR6 ;  /* 0x00000006ff087e24 */ /* 0x002fc8000f8e00ff */
[----:B------:R1:W2:Y:S03]  /*b590*/  SYNCS.PHASECHK.TRANS64.TRYWAIT P2, [R8+URZ+0xc000], R75 ;  /* 0x00c0004b080075a7 */ /* 0x0002a6000804017f */
[----:B--2---:R-:W-:Y:S05]  /*b5a0*/  @!P2 NANOSLEEP.SYNCS 0x989680 ;  /* 0x009896800000a95d */ /* 0x004fea0003900000 */
[----:B------:R-:W2:Y:S02]  /*b5b0*/  @!P2 SYNCS.PHASECHK.TRANS64 P2, [R8+URZ+0xc000], R75 ;  /* 0x00c0004b0800a5a7 */ /* 0x000ea4000804007f */
[----:B--2---:R-:W-:Y:S05]  /*b5c0*/  @!P2 BRA `(.L_x_41) ;  /* 0xfffffffc00eca947 */ /* 0x004fea000383ffff */
[----:B------:R-:W-:Y:S05]  /*b5d0*/  BRA `(.L_x_40) ;  /* 0xffffffd800187947 */ /* 0x000fea000383ffff */
.L_x_57:
[----:B-1----:R-:W-:-:S04]  /*b5e0*/  MOV R3, UR16 ;  /* 0x0000001000037c02 */ /* 0x002fc80008000f00 */
[----:B------:R1:W2:Y:S03]  /*b5f0*/  SYNCS.PHASECHK.TRANS64.TRYWAIT P0, [R3+URZ+0x8], R0 ;  /* 0x00000800030075a7 */ /* 0x0002a6000800017f */
[----:B--2---:R-:W-:Y:S05]  /*b600*/  @!P0 NANOSLEEP.SYNCS 0x989680 ;  /* 0x009896800000895d */ /* 0x004fea0003900000 */
[----:B------:R-:W2:Y:S02]  /*b610*/  @!P0 SYNCS.PHASECHK.TRANS64 P0, [R3+URZ+0x8], R0 ;  /* 0x00000800030085a7 */ /* 0x000ea4000800007f */
[----:B--2---:R-:W-:Y:S05]  /*b620*/  @!P0 BRA `(.L_x_57) ;  /* 0xfffffffc00ec8947 */ /* 0x004fea000383ffff */
[----:B------:R-:W-:Y:S05]  /*b630*/  BRA `(.L_x_105) ;  /* 0xffffffe0007c7947 */ /* 0x000fea000383ffff */
.L_x_69:
[----:B--2---:R2:W4:Y:S02]  /*b640*/  SYNCS.PHASECHK.TRANS64.TRYWAIT P0, [R4+URZ+0xc060], R3 ;  /* 0x00c06003040075a7 */ /* 0x004524000800017f */
[----:B----4-:R-:W-:Y:S05]  /*b650*/  @!P0 NANOSLEEP.SYNCS 0x989680 ;  /* 0x009896800000895d */ /* 0x010fea0003900000 */
[----:B------:R-:W4:Y:S02]  /*b660*/  @!P0 SYNCS.PHASECHK.TRANS64 P0, [R4+URZ+0xc060], R3 ;  /* 0x00c06003040085a7 */ /* 0x000f24000800007f */
[----:B----4-:R-:W-:Y:S05]  /*b670*/  @!P0 BRA `(.L_x_69) ;  /* 0xfffffffc00f08947 */ /* 0x010fea000383ffff */
[----:B------:R-:W-:Y:S05]  /*b680*/  BRA `(.L_x_106) ;  /* 0xffffffec005c7947 */ /* 0x000fea000383ffff */
.L_x_74:
[----:B-1----:R1:W2:Y:S02]  /*b690*/  SYNCS.PHASECHK.TRANS64.TRYWAIT P0, [R5+URZ+0xc028], R2 ;  /* 0x00c02802050075a7 */ /* 0x0022a4000800017f */
[----:B--2---:R-:W-:Y:S05]  /*b6a0*/  @!P0 NANOSLEEP.SYNCS 0x989680 ;  /* 0x009896800000895d */ /* 0x004fea0003900000 */
[----:B------:R-:W2:Y:S02]  /*b6b0*/  @!P0 SYNCS.PHASECHK.TRANS64 P0, [R5+URZ+0xc028], R2 ;  /* 0x00c02802050085a7 */ /* 0x000ea4000800007f */
[----:B--2---:R-:W-:Y:S05]  /*b6c0*/  @!P0 BRA `(.L_x_74) ;  /* 0xfffffffc00f08947 */ /* 0x004fea000383ffff */
[----:B------:R-:W-:Y:S05]  /*b6d0*/  BRA `(.L_x_107) ;  /* 0xffffffec00e07947 */ /* 0x000fea000383ffff */
.L_x_79:
[----:B-1----:R1:W2:Y:S02]  /*b6e0*/  SYNCS.PHASECHK.TRANS64.TRYWAIT P0, [R5+URZ+0xc060], R6 ;  /* 0x00c06006050075a7 */ /* 0x0022a4000800017f */
[----:B--2---:R-:W-:Y:S05]  /*b6f0*/  @!P0 NANOSLEEP.SYNCS 0x989680 ;  /* 0x009896800000895d */ /* 0x004fea0003900000 */
[----:B------:R-:W2:Y:S02]  /*b700*/  @!P0 SYNCS.PHASECHK.TRANS64 P0, [R5+URZ+0xc060], R6 ;  /* 0x00c06006050085a7 */ /* 0x000ea4000800007f */
[----:B--2---:R-:W-:Y:S05]  /*b710*/  @!P0 BRA `(.L_x_79) ;  /* 0xfffffffc00f08947 */ /* 0x004fea000383ffff */
[----:B------:R-:W-:Y:S05]  /*b720*/  BRA `(.L_x_108) ;  /* 0xfffffff0005c7947 */ /* 0x000fea000383ffff */
.L_x_84:
[----:B-1----:R1:W2:Y:S02]  /*b730*/  SYNCS.PHASECHK.TRANS64.TRYWAIT P0, [R4+URZ+0xc028], R7 ;  /* 0x00c02807040075a7 */ /* 0x0022a4000800017f */
[----:B--2---:R-:W-:Y:S05]  /*b740*/  @!P0 NANOSLEEP.SYNCS 0x989680 ;  /* 0x009896800000895d */ /* 0x004fea0003900000 */
[----:B------:R-:W2:Y:S02]  /*b750*/  @!P0 SYNCS.PHASECHK.TRANS64 P0, [R4+URZ+0xc028], R7 ;  /* 0x00c02807040085a7 */ /* 0x000ea4000800007f */
[----:B--2---:R-:W-:Y:S05]  /*b760*/  @!P0 BRA `(.L_x_84) ;  /* 0xfffffffc00f08947 */ /* 0x004fea000383ffff */
[----:B------:R-:W-:Y:S05]  /*b770*/  BRA `(.L_x_109) ;  /* 0xfffffff000e47947 */ /* 0x000fea000383ffff */
.L_x_90:
[----:B-1----:R1:W2:Y:S02]  /*b780*/  SYNCS.PHASECHK.TRANS64.TRYWAIT P4, [R6+URZ+0xc028], R5 ;  /* 0x00c02805060075a7 */ /* 0x0022a4000808017f */
[----:B--2---:R-:W-:Y:S05]  /*b790*/  @!P4 NANOSLEEP.SYNCS 0x989680 ;  /* 0x009896800000c95d */ /* 0x004fea0003900000 */
[----:B------:R-:W2:Y:S02]  /*b7a0*/  @!P4 SYNCS.PHASECHK.TRANS64 P4, [R6+URZ+0xc028], R5 ;  /* 0x00c028050600c5a7 */ /* 0x000ea4000808007f */
[----:B--2---:R-:W-:Y:S05]  /*b7b0*/  @!P4 BRA `(.L_x_90) ;  /* 0xfffffffc00f0c947 */ /* 0x004fea000383ffff */
[----:B------:R-:W-:Y:S05]  /*b7c0*/  BRA `(.L_x_110) ;  /* 0xfffffff4009c7947 */ /* 0x000fea000383ffff */
.L_x_95:
[----:B-1----:R1:W2:Y:S02]  /*b7d0*/  SYNCS.PHASECHK.TRANS64.TRYWAIT P4, [R6+URZ+0xc028], R7 ;  /* 0x00c02807060075a7 */ /* 0x0022a4000808017f */
[----:B--2---:R-:W-:Y:S05]  /*b7e0*/  @!P4 NANOSLEEP.SYNCS 0x989680 ;  /* 0x009896800000c95d */ /* 0x004fea0003900000 */
[----:B------:R-:W2:Y:S02]  /*b7f0*/  @!P4 SYNCS.PHASECHK.TRANS64 P4, [R6+URZ+0xc028], R7 ;  /* 0x00c028070600c5a7 */ /* 0x000ea4000808007f */
[----:B--2---:R-:W-:Y:S05]  /*b800*/  @!P4 BRA `(.L_x_95) ;  /* 0xfffffffc00f0c947 */ /* 0x004fea000383ffff */
[----:B------:R-:W-:Y:S05]  /*b810*/  BRA `(.L_x_111) ;  /* 0xfffffff800247947 */ /* 0x000fea000383ffff */
        .weak           $__internal_0_$__cuda_sm20_rcp_rn_f32_slowpath
        .type           $__internal_0_$__cuda_sm20_rcp_rn_f32_slowpath,@function
        .size           $__internal_0_$__cuda_sm20_rcp_rn_f32_slowpath,(.L_x_117 - $__internal_0_$__cuda_sm20_rcp_rn_f32_slowpath)
$__internal_0_$__cuda_sm20_rcp_rn_f32_slowpath:
[----:B------:R-:W-:Y:S01]  /*b820*/  IMAD.SHL.U32 R0, R2, 0x2, RZ ;  /* 0x0000000202007824 */ /* 0x000fe200078e00ff */
[----:B------:R-:W-:Y:S04]  /*b830*/  BSSY B2, `(.L_x_112) ;  /* 0x0000030000027945 */ /* 0x000fe80003800000 */
[----:B------:R-:W-:-:S04]  /*b840*/  SHF.R.U32.HI R18, RZ, 0x18, R0 ;  /* 0x00000018ff127819 */ /* 0x000fc80000011600 */
[----:B------:R-:W-:-:S13]  /*b850*/  ISETP.NE.U32.AND P0, PT, R18, RZ, PT ;  /* 0x000000ff1200720c */ /* 0x000fda0003f05070 */
[----:B------:R-:W-:Y:S05]  /*b860*/  @P0 BRA `(.L_x_113) ;  /* 0x0000000000280947 */ /* 0x000fea0003800000 */
[----:B------:R-:W-:-:S04]  /*b870*/  SHF.L.U32 R0, R2, 0x1, RZ ;  /* 0x0000000102007819 */ /* 0x000fc800000006ff */
[----:B------:R-:W-:-:S13]  /*b880*/  ISETP.NE.AND P0, PT, R0, RZ, PT ;  /* 0x000000ff0000720c */ /* 0x000fda0003f05270 */
[----:B------:R-:W-:Y:S01]  /*b890*/  @P0 FFMA R10, R2, 1.84467440737095516160e+19, RZ ;  /* 0x5f800000020a0823 */ /* 0x000fe200000000ff */
[----:B------:R-:W-:Y:S08]  /*b8a0*/  @!P0 MUFU.RCP R3, R2 ;  /* 0x0000000200038308 */ /* 0x000ff00000001000 */
[----:B------:R-:W1:Y:S02]  /*b8b0*/  @P0 MUFU.RCP R13, R10 ;  /* 0x0000000a000d0308 */ /* 0x000e640000001000 */
[----:B-1----:R-:W-:-:S04]  /*b8c0*/  @P0 FFMA R0, R10, R13, -1 ;  /* 0xbf8000000a000423 */ /* 0x002fc8000000000d */
[----:B------:R-:W-:-:S04]  /*b8d0*/  @P0 FADD.FTZ R0, -R0, -RZ ;  /* 0x800000ff00000221 */ /* 0x000fc80000010100 */
[----:B------:R-:W-:-:S04]  /*b8e0*/  @P0 FFMA R0, R13, R0, R13 ;  /* 0x000000000d000223 */ /* 0x000fc8000000000d */
[----:B------:R-:W-:Y:S01]  /*b8f0*/  @P0 FFMA R3, R0, 1.84467440737095516160e+19, RZ ;  /* 0x5f80000000030823 */ /* 0x000fe200000000ff */
[----:B------:R-:W-:Y:S06]  /*b900*/  BRA `(.L_x_114) ;  /* 0x0000000000887947 */ /* 0x000fec0003800000 */
.L_x_113:
[----:B------:R-:W-:-:S05]  /*b910*/  VIADD R19, R18, 0xffffff03 ;  /* 0xffffff0312137836 */ /* 0x000fca0000000000 */
[----:B------:R-:W-:-:S13]  /*b920*/  ISETP.GT.U32.AND P0, PT, R19, 0x1, PT ;  /* 0x000000011300780c */ /* 0x000fda0003f04070 */
[----:B------:R-:W-:Y:S05]  /*b930*/  @P0 BRA `(.L_x_115) ;  /* 0x0000000000780947 */ /* 0x000fea0003800000 */
[----:B------:R-:W-:Y:S02]  /*b940*/  LOP3.LUT R0, R2, 0x7fffff, RZ, 0xc0, !PT ;  /* 0x007fffff02007812 */ /* 0x000fe400078ec0ff */
[----:B------:R-:W-:Y:S02]  /*b950*/  MOV R14, 0x3 ;  /* 0x00000003000e7802 */ /* 0x000fe40000000f00 */
[----:B------:R-:W-:Y:S02]  /*b960*/  LOP3.LUT R0, R0, 0x3f800000, RZ, 0xfc, !PT ;  /* 0x3f80000000007812 */ /* 0x000fe400078efcff */
[----:B------:R-:W-:Y:S02]  /*b970*/  SHF.L.U32 R14, R14, R19, RZ ;  /* 0x000000130e0e7219 */ /* 0x000fe400000006ff */
[----:B------:R-:W1:Y:S02]  /*b980*/  MUFU.RCP R3, R0 ;  /* 0x0000000000037308 */ /* 0x000e640000001000 */
[----:B-1----:R-:W-:-:S04]  /*b990*/  FFMA R10, R0, R3, -1 ;  /* 0xbf800000000a7423 */ /* 0x002fc80000000003 */
[----:B------:R-:W-:-:S04]  /*b9a0*/  FADD.FTZ R10, -R10, -RZ ;  /* 0x800000ff0a0a7221 */ /* 0x000fc80000010100 */
[CCC-:B------:R-:W-:Y:S01]  /*b9b0*/  FFMA.RM R12, R3.reuse, R10.reuse, R3.reuse ;  /* 0x0000000a030c7223 */ /* 0x1c0fe20000004003 */
[----:B------:R-:W-:-:S04]  /*b9c0*/  FFMA.RP R13, R3, R10, R3 ;  /* 0x0000000a030d7223 */ /* 0x000fc80000008003 */
[C---:B------:R-:W-:Y:S02]  /*b9d0*/  LOP3.LUT R3, R12.reuse, 0x7fffff, RZ, 0xc0, !PT ;  /* 0x007fffff0c037812 */ /* 0x040fe400078ec0ff */
[----:B------:R-:W-:Y:S02]  /*b9e0*/  FSETP.NEU.FTZ.AND P0, PT, R12, R13, PT ;  /* 0x0000000d0c00720b */ /* 0x000fe40003f1d000 */
[----:B------:R-:W-:Y:S02]  /*b9f0*/  LOP3.LUT R3, R3, 0x800000, RZ, 0xfc, !PT ;  /* 0x0080000003037812 */ /* 0x000fe400078efcff */
[----:B------:R-:W-:Y:S02]  /*ba00*/  SEL R10, RZ, 0xffffffff, !P0 ;  /* 0xffffffffff0a7807 */ /* 0x000fe40004000000 */
[----:B------:R-:W-:-:S03]  /*ba10*/  LOP3.LUT R14, R14, R3, RZ, 0xc0, !PT ;  /* 0x000000030e0e7212 */ /* 0x000fc600078ec0ff */
[----:B------:R-:W-:Y:S01]  /*ba20*/  IMAD.MOV R10, RZ, RZ, -R10 ;  /* 0x000000ffff0a7224 */ /* 0x000fe200078e0a0a */
[----:B------:R-:W-:-:S04]  /*ba30*/  SHF.R.U32.HI R14, RZ, R19, R14 ;  /* 0x00000013ff0e7219 */ /* 0x000fc8000001160e */
[----:B------:R-:W-:Y:S02]  /*ba40*/  LOP3.LUT P1, RZ, R10, R19, R3, 0xf8, !PT ;  /* 0x000000130aff7212 */ /* 0x000fe4000782f803 */
[C---:B------:R-:W-:Y:S02]  /*ba50*/  LOP3.LUT P0, RZ, R14.reuse, 0x1, RZ, 0xc0, !PT ;  /* 0x000000010eff7812 */ /* 0x040fe4000780c0ff */
[----:B------:R-:W-:-:S04]  /*ba60*/  LOP3.LUT P2, RZ, R14, 0x2, RZ, 0xc0, !PT ;  /* 0x000000020eff7812 */ /* 0x000fc8000784c0ff */
[----:B------:R-:W-:Y:S02]  /*ba70*/  PLOP3.LUT P0, PT, P0, P1, P2, 0xe0, 0x0 ;  /* 0x000000000000781c */ /* 0x000fe40000703c20 */
[----:B------:R-:W-:Y:S02]  /*ba80*/  LOP3.LUT P1, RZ, R2, 0x7fffff, RZ, 0xc0, !PT ;  /* 0x007fffff02ff7812 */ /* 0x000fe4000782c0ff */
[----:B------:R-:W-:-:S04]  /*ba90*/  SEL R0, RZ, 0x1, !P0 ;  /* 0x00000001ff007807 */ /* 0x000fc80004000000 */
[----:B------:R-:W-:-:S04]  /*baa0*/  IADD3 R0, -R0, RZ, RZ ;  /* 0x000000ff00007210 */ /* 0x000fc80007ffe1ff */
[----:B------:R-:W-:Y:S01]  /*bab0*/  ISETP.GE.AND P0, PT, R0, RZ, PT ;  /* 0x000000ff0000720c */ /* 0x000fe20003f06270 */
[----:B------:R-:W-:-:S05]  /*bac0*/  VIADD R0, R18, 0xffffff04 ;  /* 0xffffff0412007836 */ /* 0x000fca0000000000 */
[----:B------:R-:W-:-:S07]  /*bad0*/  SHF.R.U32.HI R3, RZ, R0, R3 ;  /* 0x00000000ff037219 */ /* 0x000fce0000011603 */
[----:B------:R-:W-:-:S05]  /*bae0*/  @!P0 IADD3 R3, R3, 0x1, RZ ;  /* 0x0000000103038810 */ /* 0x000fca0007ffe0ff */
[----:B------:R-:W-:-:S05]  /*baf0*/  @!P1 IMAD.SHL.U32 R3, R3, 0x2, RZ ;  /* 0x0000000203039824 */ /* 0x000fca00078e00ff */
[----:B------:R-:W-:Y:S01]  /*bb00*/  LOP3.LUT R3, R3, 0x80000000, R2, 0xf8, !PT ;  /* 0x8000000003037812 */ /* 0x000fe200078ef802 */
[----:B------:R-:W-:Y:S06]  /*bb10*/  BRA `(.L_x_114) ;  /* 0x0000000000047947 */ /* 0x000fec0003800000 */
.L_x_115:
[----:B------:R1:W2:Y:S02]  /*bb20*/  MUFU.RCP R3, R2 ;  /* 0x0000000200037308 */ /* 0x0002a40000001000 */
.L_x_114:
[----:B------:R-:W-:Y:S05]  /*bb30*/  BSYNC B2 ;  /* 0x0000000000027941 */ /* 0x000fea0003800000 */
.L_x_112:
[----:B--2---:R-:W-:Y:S01]  /*bb40*/  MOV R10, R3 ;  /* 0x00000003000a7202 */ /* 0x004fe20000000f00 */
[----:B-1----:R-:W-:Y:S01]  /*bb50*/  IMAD.MOV.U32 R2, RZ, RZ, R15 ;  /* 0x000000ffff027224 */ /* 0x002fe200078e000f */
[----:B------:R-:W-:-:S04]  /*bb60*/  MOV R3, 0x0 ;  /* 0x0000000000037802 */ /* 0x000fc80000000f00 */
[----:B------:R-:W-:Y:S05]  /*bb70*/  RET.REL.NODEC R2 `(_ZN7cutlass13device_kernelINS_4fmha6kernel28FmhaKernelTmaWarpSpecializedINS1_10collective30FmhaMainloopTmaWarpSpecializedINS_6half_tEffN4cute5tupleIJNS7_1CILi128EEESA_NS9_ILi32EEEEEENS8_IJiNS9_ILi1EEENS8_IJiiEEEEEESF_SF_NS4_14ResidualFusionEJEEENS4_15FmhaFwdEpilogueIS6_fNS8_IJNS9_ILi64EEESB_SA_EEEEENS2_23IndividualTileSchedulerEJEEEEEvNT_6ParamsE) ;  /* 0xffffff4402207950 */ /* 0x000fea0003c3ffff */
.L_x_116:
[----:B------:R-:W-:-:S00]  /*bb80*/  BRA `(.L_x_116) ;  /* 0xfffffffc00fc7947 */ /* 0x000fc0000383ffff */
[----:B------:R-:W-:-:S00]  /*bb90*/  NOP ;  /* 0x0000000000007918 */ /* 0x000fc00000000000 */
        /* <DEDUP_REMOVED lines=14> */
.L_x_117:


//--------------------- .nv.global.init           --------------------------
	.section	.nv.global.init,"aw",@progbits
.nv.global.init:
	.type		$str$24,@object
	.size		$str$24,($str$25 - $str$24)
$str$24:
        /*0000*/ 	.byte	0x28, 0x61, 0x64, 0x64, 0x72, 0x65, 0x73, 0x73, 0x20, 0x26, 0x20, 0x6d, 0x61, 0x73, 0x6b, 0x29
        /*0010*/ 	.byte	0x20, 0x3d, 0x3d, 0x20, 0x30, 0x00
	.type		$str$25,@object
	.size		$str$25,(__unnamed_1 - $str$25)
$str$25:
        /*0016*/ 	.byte	0x2f, 0x74, 0x6d, 0x70, 0x2f, 0x63, 0x75, 0x74, 0x6c, 0x61, 0x73, 0x73, 0x5f, 0x73, 0x77, 0x65
        /*0026*/ 	.byte	0x65, 0x70, 0x5f, 0x73, 0x72, 0x63, 0x2f, 0x69, 0x6e, 0x63, 0x6c, 0x75, 0x64, 0x65, 0x2f, 0x63
        /*0036*/ 	.byte	0x75, 0x74, 0x65, 0x2f, 0x70, 0x6f, 0x69, 0x6e, 0x74, 0x65, 0x72, 0x5f, 0x66, 0x6c, 0x61, 0x67
        /*0046*/ 	.byte	0x67, 0x65, 0x64, 0x2e, 0x68, 0x70, 0x70, 0x00
	.type		__unnamed_1,@object
	.size		__unnamed_1,(.L_0 - __unnamed_1)
__unnamed_1:
        /*004e*/ 	.byte	0x61, 0x75, 0x74, 0x6f, 0x20, 0x63, 0x75, 0x74, 0x65, 0x3a, 0x3a, 0x61, 0x73, 0x5f, 0x70, 0x6f
        /* <DEDUP_REMOVED lines=27> */
        /*020e*/ 	.byte	0x3e, 0x3e, 0x5d, 0x00
.L_0:


//--------------------- .nv.shared._ZN7cutlass13device_kernelINS_4fmha6kernel28FmhaKernelTmaWarpSpecializedINS1_10collective30FmhaMainloopTmaWarpSpecializedINS_6half_tEffN4cute5tupleIJNS7_1CILi128EEESA_NS9_ILi32EEEEEENS8_IJiNS9_ILi1EEENS8_IJiiEEEEEESF_SF_NS4_14ResidualFusionEJEEENS4_15FmhaFwdEpilogueIS6_fNS8_IJNS9_ILi64EEESB_SA_EEEEENS2_23IndividualTileSchedulerEJEEEEEvNT_6ParamsE --------------------------
	.section	.nv.shared._ZN7cutlass13device_kernelINS_4fmha6kernel28FmhaKernelTmaWarpSpecializedINS1_10collective30FmhaMainloopTmaWarpSpecializedINS_6half_tEffN4cute5tupleIJNS7_1CILi128EEESA_NS9_ILi32EEEEEENS8_IJiNS9_ILi1EEENS8_IJiiEEEEEESF_SF_NS4_14ResidualFusionEJEEENS4_15FmhaFwdEpilogueIS6_fNS8_IJNS9_ILi64EEESB_SA_EEEEENS2_23IndividualTileSchedulerEJEEEEEvNT_6ParamsE,"aw",@nobits
	.sectionflags	@""
	.align	16
	.zero		1024


//--------------------- .nv.shared.reserved.0     --------------------------
	.section	.nv.shared.reserved.0,"aw",@nobits
	.weak		__nv_reservedSMEM_offset_0_alias
	.size		__nv_reservedSMEM_offset_0_alias, 0, 0
	.other		__nv_reservedSMEM_offset_0_alias,@"STO_CUDA_RESERVED_SHARED STV_DEFAULT"
__nv_reservedSMEM_offset_0_alias:
	.zero		0


//--------------------- .nv.global                --------------------------
	.section	.nv.global,"aw",@nobits
.nv.global:
	.type		_ZN39_INTERNAL_9e09ca7c_4_k_cu_7d5a433b_31274cute1_E,@object
	.size		_ZN39_INTERNAL_9e09ca7c_4_k_cu_7d5a433b_31274cute1_E,(_ZN39_INTERNAL_9e09ca7c_4_k_cu_7d5a433b_31274cuda3std3__45__cpo6cbeginE - _ZN39_INTERNAL_9e09ca7c_4_k_cu_7d5a433b_31274cute1_E)
_ZN39_INTERNAL_9e09ca7c_4_k_cu_7d5a433b_31274cute1_E:
	.zero		1
	.type		_ZN39_INTERNAL_9e09ca7c_4_k_cu_7d5a433b_31274cuda3std3__45__cpo6cbeginE,@object
	.size		_ZN39_INTERNAL_9e09ca7c_4_k_cu_7d5a433b_31274cuda3std3__45__cpo6cbeginE,(_ZN39_INTERNAL_9e09ca7c_4_k_cu_7d5a433b_31274cuda3std3__48in_placeE - _ZN39_INTERNAL_9e09ca7c_4_k_cu_7d5a433b_31274cuda3std3__45__cpo6cbeginE)
_ZN39_INTERNAL_9e09ca7c_4_k_cu_7d5a433b_31274cuda3std3__45__cpo6cbeginE:
	.zero		1
	.type		_ZN39_INTERNAL_9e09ca7c_4_k_cu_7d5a433b_31274cuda3std3__48in_placeE,@object
	.size		_ZN39_INTERNAL_9e09ca7c_4_k_cu_7d5a433b_31274cuda3std3__48in_placeE,(_ZN39_INTERNAL_9e09ca7c_4_k_cu_7d5a433b_31274cuda3std6ranges3__45__cpo9iter_moveE - _ZN39_INTERNAL_9e09ca7c_4_k_cu_7d5a433b_31274cuda3std3__48in_placeE)
_ZN39_INTERNAL_9e09ca7c_4_k_cu_7d5a433b_31274cuda3std3__48in_placeE:
	.zero		1
	.type		_ZN39_INTERNAL_9e09ca7c_4_k_cu_7d5a433b_31274cuda3std6ranges3__45__cpo9iter_moveE,@object
	.size		_ZN39_INTERNAL_9e09ca7c_4_k_cu_7d5a433b_31274cuda3std6ranges3__45__cpo9iter_moveE,(_ZN39_INTERNAL_9e09ca7c_4_k_cu_7d5a433b_31274cuda3std3__45__cpo5beginE - _ZN39_INTERNAL_9e09ca7c_4_k_cu_7d5a433b_31274cuda3std6ranges3__45__cpo9iter_moveE)
_ZN39_INTERNAL_9e09ca7c_4_k_cu_7d5a433b_31274cuda3std6ranges3__45__cpo9iter_moveE:
	.zero		1
	.type		_ZN39_INTERNAL_9e09ca7c_4_k_cu_7d5a433b_31274cuda3std3__45__cpo5beginE,@object
	.size		_ZN39_INTERNAL_9e09ca7c_4_k_cu_7d5a433b_31274cuda3std3__45__cpo5beginE,(_ZN39_INTERNAL_9e09ca7c_4_k_cu_7d5a433b_31274cuda3std3__441_GLOBAL__N__9e09ca7c_4_k_cu_7d5a433b_31276ignoreE - _ZN39_INTERNAL_9e09ca7c_4_k_cu_7d5a433b_31274cuda3std3__45__cpo5beginE)
_ZN39_INTERNAL_9e09ca7c_4_k_cu_7d5a433b_31274cuda3std3__45__cpo5beginE:
	.zero		1
	.type		_ZN39_INTERNAL_9e09ca7c_4_k_cu_7d5a433b_31274cuda3std3__441_GLOBAL__N__9e09ca7c_4_k_cu_7d5a433b_31276ignoreE,@object
	.size		_ZN39_INTERNAL_9e09ca7c_4_k_cu_7d5a433b_31274cuda3std3__441_GLOBAL__N__9e09ca7c_4_k_cu_7d5a433b_31276ignoreE,(_ZN39_INTERNAL_9e09ca7c_4_k_cu_7d5a433b_31274cute7productE - _ZN39_INTERNAL_9e09ca7c_4_k_cu_7d5a433b_31274cuda3std3__441_GLOBAL__N__9e09ca7c_4_k_cu_7d5a433b_31276ignoreE)
_ZN39_INTERNAL_9e09ca7c_4_k_cu_7d5a433b_31274cuda3std3__441_GLOBAL__N__9e09ca7c_4_k_cu_7d5a433b_31276ignoreE:
	.zero		1
	.type		_ZN39_INTERNAL_9e09ca7c_4_k_cu_7d5a433b_31274cute7productE,@object
	.size		_ZN39_INTERNAL_9e09ca7c_4_k_cu_7d5a433b_31274cute7productE,(_ZN39_INTERNAL_9e09ca7c_4_k_cu_7d5a433b_31274cuda3std3__45__cpo3endE - _ZN39_INTERNAL_9e09ca7c_4_k_cu_7d5a433b_31274cute7productE)
_ZN39_INTERNAL_9e09ca7c_4_k_cu_7d5a433b_31274cute7productE:
	.zero		1
	.type		_ZN39_INTERNAL_9e09ca7c_4_k_cu_7d5a433b_31274cuda3std3__45__cpo3endE,@object
	.size		_ZN39_INTERNAL_9e09ca7c_4_k_cu_7d5a433b_31274cuda3std3__45__cpo3endE,(_ZN39_INTERNAL_9e09ca7c_4_k_cu_7d5a433b_31274cuda3std3__419piecewise_constructE - _ZN39_INTERNAL_9e09ca7c_4_k_cu_7d5a433b_31274cuda3std3__45__cpo3endE)
_ZN39_INTERNAL_9e09ca7c_4_k_cu_7d5a433b_31274cuda3std3__45__cpo3endE:
	.zero		1
	.type		_ZN39_INTERNAL_9e09ca7c_4_k_cu_7d5a433b_31274cuda3std3__419piecewise_constructE,@object
	.size		_ZN39_INTERNAL_9e09ca7c_4_k_cu_7d5a433b_31274cuda3std3__419piecewise_constructE,(_ZN39_INTERNAL_9e09ca7c_4_k_cu_7d5a433b_31274cuda3std3__45__cpo4cendE - _ZN39_INTERNAL_9e09ca7c_4_k_cu_7d5a433b_31274cuda3std3__419piecewise_constructE)
_ZN39_INTERNAL_9e09ca7c_4_k_cu_7d5a433b_31274cuda3std3__419piecewise_constructE:
	.zero		1
	.type		_ZN39_INTERNAL_9e09ca7c_4_k_cu_7d5a433b_31274cuda3std3__45__cpo4cendE,@object
	.size		_ZN39_INTERNAL_9e09ca7c_4_k_cu_7d5a433b_31274cuda3std3__45__cpo4cendE,(_ZN39_INTERNAL_9e09ca7c_4_k_cu_7d5a433b_31274cuda3std6ranges3__45__cpo4swapE - _ZN39_INTERNAL_9e09ca7c_4_k_cu_7d5a433b_31274cuda3std3__45__cpo4cendE)
_ZN39_INTERNAL_9e09ca7c_4_k_cu_7d5a433b_31274cuda3std3__45__cpo4cendE:
	.zero		1
	.type		_ZN39_INTERNAL_9e09ca7c_4_k_cu_7d5a433b_31274cuda3std6ranges3__45__cpo4swapE,@object
	.size		_ZN39_INTERNAL_9e09ca7c_4_k_cu_7d5a433b_31274cuda3std6ranges3__45__cpo4swapE,(.L_8 - _ZN39_INTERNAL_9e09ca7c_4_k_cu_7d5a433b_31274cuda3std6ranges3__45__cpo4swapE)
_ZN39_INTERNAL_9e09ca7c_4_k_cu_7d5a433b_31274cuda3std6ranges3__45__cpo4swapE:
	.zero		1
.L_8:


//--------------------- .nv.constant0._ZN7cutlass13device_kernelINS_4fmha6kernel28FmhaKernelTmaWarpSpecializedINS1_10collective30FmhaMainloopTmaWarpSpecializedINS_6half_tEffN4cute5tupleIJNS7_1CILi128EEESA_NS9_ILi32EEEEEENS8_IJiNS9_ILi1EEENS8_IJiiEEEEEESF_SF_NS4_14ResidualFusionEJEEENS4_15FmhaFwdEpilogueIS6_fNS8_IJNS9_ILi64EEESB_SA_EEEEENS2_23IndividualTileSchedulerEJEEEEEvNT_6ParamsE --------------------------
	.section	.nv.constant0._ZN7cutlass13device_kernelINS_4fmha6kernel28FmhaKernelTmaWarpSpecializedINS1_10collective30FmhaMainloopTmaWarpSpecializedINS_6half_tEffN4cute5tupleIJNS7_1CILi128EEESA_NS9_ILi32EEEEEENS8_IJiNS9_ILi1EEENS8_IJiiEEEEEESF_SF_NS4_14ResidualFusionEJEEENS4_15FmhaFwdEpilogueIS6_fNS8_IJNS9_ILi64EEESB_SA_EEEEENS2_23IndividualTileSchedulerEJEEEEEvNT_6ParamsE,"a",@progbits
	.sectionflags	@""
	.align	4
.nv.constant0._ZN7cutlass13device_kernelINS_4fmha6kernel28FmhaKernelTmaWarpSpecializedINS1_10collective30FmhaMainloopTmaWarpSpecializedINS_6half_tEffN4cute5tupleIJNS7_1CILi128EEESA_NS9_ILi32EEEEEENS8_IJiNS9_ILi1EEENS8_IJiiEEEEEESF_SF_NS4_14ResidualFusionEJEEENS4_15FmhaFwdEpilogueIS6_fNS8_IJNS9_ILi64EEESB_SA_EEEEENS2_23IndividualTileSchedulerEJEEEEEvNT_6ParamsE:
	.zero		2688


//--------------------- SYMBOLS --------------------------

	.type		.nv.reservedSmem.offset0,@object
	.size		.nv.reservedSmem.offset0,0x4
	.type		__assertfail,@function
